//
// Generated by NVIDIA NVVM Compiler
//
// Compiler Build ID: CL-36424714
// Cuda compilation tools, release 13.0, V13.0.88
// Based on NVVM 20.0.0
//

.version 9.0
.target sm_100
.address_size 64

	// .globl	_Z9initfGENSP24curandStatePhilox4_32_10
.global .align 4 .b8 precalc_xorwow_matrix[102400];
.global .align 4 .b8 precalc_xorwow_offset_matrix[102400];
.global .align 4 .b8 mrg32k3aM1[2304];
.global .align 4 .b8 mrg32k3aM2[2304];
.global .align 4 .b8 mrg32k3aM1SubSeq[2016];
.global .align 4 .b8 mrg32k3aM2SubSeq[2016];
.global .align 4 .b8 mrg32k3aM1Seq[2304];
.global .align 4 .b8 mrg32k3aM2Seq[2304];
.const .align 8 .b8 __cr_lgamma_table[72];

.visible .entry _Z9initfGENSP24curandStatePhilox4_32_10(
	.param .u64 .ptr .align 1 _Z9initfGENSP24curandStatePhilox4_32_10_param_0
)
{
	.reg .b32 	%r<86>;
	.reg .b64 	%rd<6>;

	ld.param.u64 	%rd1, [_Z9initfGENSP24curandStatePhilox4_32_10_param_0];
	cvta.to.global.u64 	%rd2, %rd1;
	mov.u32 	%r1, %tid.x;
	mov.u32 	%r2, %ctaid.x;
	mov.u32 	%r3, %ntid.x;
	mad.lo.s32 	%r4, %r2, %r3, %r1;
	mul.wide.s32 	%rd3, %r4, 64;
	add.s64 	%rd4, %rd2, %rd3;
	mov.b32 	%r5, 0;
	mov.b32 	%r6, 87654321;
	st.global.v4.u32 	[%rd4+32], {%r6, %r5, %r5, %r5};
	st.global.v2.u32 	[%rd4+48], {%r5, %r5};
	mov.b64 	%rd5, 0;
	st.global.u64 	[%rd4+56], %rd5;
	shr.s32 	%r7, %r4, 31;
	mov.b32 	%r8, -766435501;
	mul.hi.u32 	%r9, %r8, %r5;
	mov.b32 	%r10, -845247145;
	mul.hi.u32 	%r11, %r10, %r4;
	mul.lo.s32 	%r12, %r4, -845247145;
	xor.b32  	%r13, %r11, 87654321;
	xor.b32  	%r14, %r9, %r7;
	mul.hi.u32 	%r15, %r8, %r13;
	mul.lo.s32 	%r16, %r13, -766435501;
	mul.hi.u32 	%r17, %r10, %r14;
	mul.lo.s32 	%r18, %r14, -845247145;
	xor.b32  	%r19, %r12, %r17;
	xor.b32  	%r20, %r19, -1552877206;
	xor.b32  	%r21, %r15, -1150833019;
	mul.hi.u32 	%r22, %r8, %r20;
	mul.lo.s32 	%r23, %r20, -766435501;
	mul.hi.u32 	%r24, %r10, %r21;
	mul.lo.s32 	%r25, %r21, -845247145;
	xor.b32  	%r26, %r18, %r24;
	xor.b32  	%r27, %r26, 1101558563;
	xor.b32  	%r28, %r16, %r22;
	xor.b32  	%r29, %r28, 1993301258;
	mul.hi.u32 	%r30, %r8, %r27;
	mul.lo.s32 	%r31, %r27, -766435501;
	mul.hi.u32 	%r32, %r10, %r29;
	mul.lo.s32 	%r33, %r29, -845247145;
	xor.b32  	%r34, %r25, %r32;
	xor.b32  	%r35, %r34, -538972964;
	xor.b32  	%r36, %r23, %r30;
	xor.b32  	%r37, %r36, 842468239;
	mul.hi.u32 	%r38, %r8, %r35;
	mul.lo.s32 	%r39, %r35, -766435501;
	mul.hi.u32 	%r40, %r10, %r37;
	mul.lo.s32 	%r41, %r37, -845247145;
	xor.b32  	%r42, %r33, %r40;
	xor.b32  	%r43, %r42, 2115462805;
	xor.b32  	%r44, %r31, %r38;
	xor.b32  	%r45, %r44, -308364780;
	mul.hi.u32 	%r46, %r8, %r43;
	mul.lo.s32 	%r47, %r43, -766435501;
	mul.hi.u32 	%r48, %r10, %r45;
	mul.lo.s32 	%r49, %r45, -845247145;
	xor.b32  	%r50, %r41, %r48;
	xor.b32  	%r51, %r50, 474931278;
	xor.b32  	%r52, %r39, %r46;
	xor.b32  	%r53, %r52, -1459197799;
	mul.hi.u32 	%r54, %r8, %r51;
	mul.lo.s32 	%r55, %r51, -766435501;
	mul.hi.u32 	%r56, %r10, %r53;
	mul.lo.s32 	%r57, %r53, -845247145;
	xor.b32  	%r58, %r49, %r56;
	xor.b32  	%r59, %r58, -1165600249;
	xor.b32  	%r60, %r47, %r54;
	xor.b32  	%r61, %r60, 1684936478;
	mul.hi.u32 	%r62, %r8, %r59;
	mul.lo.s32 	%r63, %r59, -766435501;
	mul.hi.u32 	%r64, %r10, %r61;
	mul.lo.s32 	%r65, %r61, -845247145;
	xor.b32  	%r66, %r57, %r64;
	xor.b32  	%r67, %r66, 1488835520;
	xor.b32  	%r68, %r55, %r62;
	xor.b32  	%r69, %r68, 534103459;
	mul.hi.u32 	%r70, %r8, %r67;
	mul.lo.s32 	%r71, %r67, -766435501;
	mul.hi.u32 	%r72, %r10, %r69;
	mul.lo.s32 	%r73, %r69, -845247145;
	xor.b32  	%r74, %r65, %r72;
	xor.b32  	%r75, %r74, -151696007;
	xor.b32  	%r76, %r63, %r70;
	xor.b32  	%r77, %r76, -616729560;
	mul.hi.u32 	%r78, %r8, %r75;
	mul.lo.s32 	%r79, %r75, -766435501;
	mul.hi.u32 	%r80, %r10, %r77;
	mul.lo.s32 	%r81, %r77, -845247145;
	xor.b32  	%r82, %r73, %r80;
	xor.b32  	%r83, %r82, -1792227534;
	xor.b32  	%r84, %r71, %r78;
	xor.b32  	%r85, %r84, -1767562579;
	st.global.v4.u32 	[%rd4], {%r5, %r5, %r4, %r7};
	st.global.v4.u32 	[%rd4+16], {%r83, %r81, %r85, %r79};
	ret;

}
	// .globl	_Z9initfGRIDP4nodeP24curandStatePhilox4_32_10
.visible .entry _Z9initfGRIDP4nodeP24curandStatePhilox4_32_10(
	.param .u64 .ptr .align 1 _Z9initfGRIDP4nodeP24curandStatePhilox4_32_10_param_0,
	.param .u64 .ptr .align 1 _Z9initfGRIDP4nodeP24curandStatePhilox4_32_10_param_1
)
{
	.reg .pred 	%p<11>;
	.reg .b32 	%r<252>;
	.reg .b64 	%rd<10>;

	ld.param.u64 	%rd4, [_Z9initfGRIDP4nodeP24curandStatePhilox4_32_10_param_0];
	ld.param.u64 	%rd5, [_Z9initfGRIDP4nodeP24curandStatePhilox4_32_10_param_1];
	mov.u32 	%r20, %tid.x;
	mov.u32 	%r21, %ctaid.x;
	mov.u32 	%r22, %ntid.x;
	mad.lo.s32 	%r247, %r21, %r22, %r20;
	setp.gt.s32 	%p1, %r247, 39999;
	@%p1 bra 	$L__BB1_17;
	cvta.to.global.u64 	%rd6, %rd5;
	mul.wide.s32 	%rd7, %r247, 64;
	add.s64 	%rd1, %rd6, %rd7;
	cvta.to.global.u64 	%rd8, %rd4;
	add.s64 	%rd2, %rd8, 4;
$L__BB1_2:
	ld.global.u32 	%r23, [%rd1+40];
	add.s32 	%r24, %r23, 1;
	st.global.u32 	[%rd1+40], %r24;
	setp.ne.s32 	%p2, %r24, 4;
	@%p2 bra 	$L__BB1_9;
	ld.global.v2.u32 	{%r25, %r249}, [%rd1];
	add.s32 	%r4, %r25, 1;
	setp.eq.s32 	%p3, %r4, 0;
	st.global.u32 	[%rd1], %r4;
	@%p3 bra 	$L__BB1_5;
	ld.global.u32 	%r248, [%rd1+8];
	bra.uni 	$L__BB1_8;
$L__BB1_5:
	add.s32 	%r249, %r249, 1;
	setp.ne.s32 	%p4, %r249, 0;
	st.global.u32 	[%rd1+4], %r249;
	ld.global.u32 	%r248, [%rd1+8];
	@%p4 bra 	$L__BB1_8;
	add.s32 	%r248, %r248, 1;
	setp.ne.s32 	%p5, %r248, 0;
	st.global.u32 	[%rd1+8], %r248;
	mov.b32 	%r249, 0;
	@%p5 bra 	$L__BB1_8;
	ld.global.u32 	%r28, [%rd1+12];
	add.s32 	%r29, %r28, 1;
	st.global.u32 	[%rd1+12], %r29;
	mov.b32 	%r248, 0;
	mov.u32 	%r249, %r248;
$L__BB1_8:
	ld.global.u32 	%r30, [%rd1+12];
	ld.global.v2.u32 	{%r31, %r32}, [%rd1+32];
	mov.b32 	%r33, -766435501;
	mul.hi.u32 	%r34, %r33, %r4;
	mul.lo.s32 	%r35, %r4, -766435501;
	mov.b32 	%r36, -845247145;
	mul.hi.u32 	%r37, %r36, %r248;
	mul.lo.s32 	%r38, %r248, -845247145;
	xor.b32  	%r39, %r37, %r249;
	xor.b32  	%r40, %r39, %r31;
	xor.b32  	%r41, %r30, %r34;
	xor.b32  	%r42, %r41, %r32;
	add.s32 	%r43, %r31, -1640531527;
	add.s32 	%r44, %r32, -1150833019;
	mul.hi.u32 	%r45, %r33, %r40;
	mul.lo.s32 	%r46, %r40, -766435501;
	mul.hi.u32 	%r47, %r36, %r42;
	mul.lo.s32 	%r48, %r42, -845247145;
	xor.b32  	%r49, %r38, %r47;
	xor.b32  	%r50, %r49, %r43;
	xor.b32  	%r51, %r45, %r35;
	xor.b32  	%r52, %r51, %r44;
	add.s32 	%r53, %r31, 1013904242;
	add.s32 	%r54, %r32, 1993301258;
	mul.hi.u32 	%r55, %r33, %r50;
	mul.lo.s32 	%r56, %r50, -766435501;
	mul.hi.u32 	%r57, %r36, %r52;
	mul.lo.s32 	%r58, %r52, -845247145;
	xor.b32  	%r59, %r48, %r53;
	xor.b32  	%r60, %r59, %r57;
	xor.b32  	%r61, %r54, %r46;
	xor.b32  	%r62, %r61, %r55;
	add.s32 	%r63, %r31, -626627285;
	add.s32 	%r64, %r32, 842468239;
	mul.hi.u32 	%r65, %r33, %r60;
	mul.lo.s32 	%r66, %r60, -766435501;
	mul.hi.u32 	%r67, %r36, %r62;
	mul.lo.s32 	%r68, %r62, -845247145;
	xor.b32  	%r69, %r58, %r63;
	xor.b32  	%r70, %r69, %r67;
	xor.b32  	%r71, %r56, %r64;
	xor.b32  	%r72, %r71, %r65;
	add.s32 	%r73, %r31, 2027808484;
	add.s32 	%r74, %r32, -308364780;
	mul.hi.u32 	%r75, %r33, %r70;
	mul.lo.s32 	%r76, %r70, -766435501;
	mul.hi.u32 	%r77, %r36, %r72;
	mul.lo.s32 	%r78, %r72, -845247145;
	xor.b32  	%r79, %r68, %r73;
	xor.b32  	%r80, %r79, %r77;
	xor.b32  	%r81, %r66, %r74;
	xor.b32  	%r82, %r81, %r75;
	add.s32 	%r83, %r31, 387276957;
	add.s32 	%r84, %r32, -1459197799;
	mul.hi.u32 	%r85, %r33, %r80;
	mul.lo.s32 	%r86, %r80, -766435501;
	mul.hi.u32 	%r87, %r36, %r82;
	mul.lo.s32 	%r88, %r82, -845247145;
	xor.b32  	%r89, %r78, %r83;
	xor.b32  	%r90, %r89, %r87;
	xor.b32  	%r91, %r76, %r84;
	xor.b32  	%r92, %r91, %r85;
	add.s32 	%r93, %r31, -1253254570;
	add.s32 	%r94, %r32, 1684936478;
	mul.hi.u32 	%r95, %r33, %r90;
	mul.lo.s32 	%r96, %r90, -766435501;
	mul.hi.u32 	%r97, %r36, %r92;
	mul.lo.s32 	%r98, %r92, -845247145;
	xor.b32  	%r99, %r88, %r93;
	xor.b32  	%r100, %r99, %r97;
	xor.b32  	%r101, %r86, %r94;
	xor.b32  	%r102, %r101, %r95;
	add.s32 	%r103, %r31, 1401181199;
	add.s32 	%r104, %r32, 534103459;
	mul.hi.u32 	%r105, %r33, %r100;
	mul.lo.s32 	%r106, %r100, -766435501;
	mul.hi.u32 	%r107, %r36, %r102;
	mul.lo.s32 	%r108, %r102, -845247145;
	xor.b32  	%r109, %r98, %r103;
	xor.b32  	%r110, %r109, %r107;
	xor.b32  	%r111, %r96, %r104;
	xor.b32  	%r112, %r111, %r105;
	add.s32 	%r113, %r31, -239350328;
	add.s32 	%r114, %r32, -616729560;
	mul.hi.u32 	%r115, %r33, %r110;
	mul.lo.s32 	%r116, %r110, -766435501;
	mul.hi.u32 	%r117, %r36, %r112;
	mul.lo.s32 	%r118, %r112, -845247145;
	xor.b32  	%r119, %r108, %r113;
	xor.b32  	%r120, %r119, %r117;
	xor.b32  	%r121, %r106, %r114;
	xor.b32  	%r122, %r121, %r115;
	add.s32 	%r123, %r31, -1879881855;
	add.s32 	%r124, %r32, -1767562579;
	mul.hi.u32 	%r125, %r33, %r120;
	mul.lo.s32 	%r126, %r120, -766435501;
	mul.hi.u32 	%r127, %r36, %r122;
	mul.lo.s32 	%r128, %r122, -845247145;
	xor.b32  	%r129, %r118, %r123;
	xor.b32  	%r130, %r129, %r127;
	xor.b32  	%r131, %r116, %r124;
	xor.b32  	%r132, %r131, %r125;
	st.global.v4.u32 	[%rd1+16], {%r130, %r128, %r132, %r126};
	mov.b32 	%r133, 0;
	st.global.u32 	[%rd1+40], %r133;
$L__BB1_9:
	mul.wide.s32 	%rd9, %r247, 8;
	add.s64 	%rd3, %rd2, %rd9;
	mov.b32 	%r134, 1;
	st.global.u32 	[%rd3+-4], %r134;
	ld.global.u32 	%r135, [%rd1+40];
	add.s32 	%r136, %r135, 1;
	st.global.u32 	[%rd1+40], %r136;
	setp.ne.s32 	%p6, %r136, 4;
	@%p6 bra 	$L__BB1_16;
	ld.global.v2.u32 	{%r137, %r251}, [%rd1];
	add.s32 	%r12, %r137, 1;
	setp.eq.s32 	%p7, %r12, 0;
	st.global.u32 	[%rd1], %r12;
	@%p7 bra 	$L__BB1_12;
	ld.global.u32 	%r250, [%rd1+8];
	bra.uni 	$L__BB1_15;
$L__BB1_12:
	add.s32 	%r251, %r251, 1;
	setp.ne.s32 	%p8, %r251, 0;
	st.global.u32 	[%rd1+4], %r251;
	ld.global.u32 	%r250, [%rd1+8];
	@%p8 bra 	$L__BB1_15;
	add.s32 	%r250, %r250, 1;
	setp.ne.s32 	%p9, %r250, 0;
	st.global.u32 	[%rd1+8], %r250;
	mov.b32 	%r251, 0;
	@%p9 bra 	$L__BB1_15;
	ld.global.u32 	%r140, [%rd1+12];
	add.s32 	%r141, %r140, 1;
	st.global.u32 	[%rd1+12], %r141;
	mov.b32 	%r250, 0;
	mov.u32 	%r251, %r250;
$L__BB1_15:
	ld.global.u32 	%r142, [%rd1+12];
	ld.global.v2.u32 	{%r143, %r144}, [%rd1+32];
	mov.b32 	%r145, -766435501;
	mul.hi.u32 	%r146, %r145, %r12;
	mul.lo.s32 	%r147, %r12, -766435501;
	mov.b32 	%r148, -845247145;
	mul.hi.u32 	%r149, %r148, %r250;
	mul.lo.s32 	%r150, %r250, -845247145;
	xor.b32  	%r151, %r149, %r251;
	xor.b32  	%r152, %r151, %r143;
	xor.b32  	%r153, %r142, %r146;
	xor.b32  	%r154, %r153, %r144;
	add.s32 	%r155, %r143, -1640531527;
	add.s32 	%r156, %r144, -1150833019;
	mul.hi.u32 	%r157, %r145, %r152;
	mul.lo.s32 	%r158, %r152, -766435501;
	mul.hi.u32 	%r159, %r148, %r154;
	mul.lo.s32 	%r160, %r154, -845247145;
	xor.b32  	%r161, %r150, %r159;
	xor.b32  	%r162, %r161, %r155;
	xor.b32  	%r163, %r157, %r147;
	xor.b32  	%r164, %r163, %r156;
	add.s32 	%r165, %r143, 1013904242;
	add.s32 	%r166, %r144, 1993301258;
	mul.hi.u32 	%r167, %r145, %r162;
	mul.lo.s32 	%r168, %r162, -766435501;
	mul.hi.u32 	%r169, %r148, %r164;
	mul.lo.s32 	%r170, %r164, -845247145;
	xor.b32  	%r171, %r160, %r165;
	xor.b32  	%r172, %r171, %r169;
	xor.b32  	%r173, %r166, %r158;
	xor.b32  	%r174, %r173, %r167;
	add.s32 	%r175, %r143, -626627285;
	add.s32 	%r176, %r144, 842468239;
	mul.hi.u32 	%r177, %r145, %r172;
	mul.lo.s32 	%r178, %r172, -766435501;
	mul.hi.u32 	%r179, %r148, %r174;
	mul.lo.s32 	%r180, %r174, -845247145;
	xor.b32  	%r181, %r170, %r175;
	xor.b32  	%r182, %r181, %r179;
	xor.b32  	%r183, %r168, %r176;
	xor.b32  	%r184, %r183, %r177;
	add.s32 	%r185, %r143, 2027808484;
	add.s32 	%r186, %r144, -308364780;
	mul.hi.u32 	%r187, %r145, %r182;
	mul.lo.s32 	%r188, %r182, -766435501;
	mul.hi.u32 	%r189, %r148, %r184;
	mul.lo.s32 	%r190, %r184, -845247145;
	xor.b32  	%r191, %r180, %r185;
	xor.b32  	%r192, %r191, %r189;
	xor.b32  	%r193, %r178, %r186;
	xor.b32  	%r194, %r193, %r187;
	add.s32 	%r195, %r143, 387276957;
	add.s32 	%r196, %r144, -1459197799;
	mul.hi.u32 	%r197, %r145, %r192;
	mul.lo.s32 	%r198, %r192, -766435501;
	mul.hi.u32 	%r199, %r148, %r194;
	mul.lo.s32 	%r200, %r194, -845247145;
	xor.b32  	%r201, %r190, %r195;
	xor.b32  	%r202, %r201, %r199;
	xor.b32  	%r203, %r188, %r196;
	xor.b32  	%r204, %r203, %r197;
	add.s32 	%r205, %r143, -1253254570;
	add.s32 	%r206, %r144, 1684936478;
	mul.hi.u32 	%r207, %r145, %r202;
	mul.lo.s32 	%r208, %r202, -766435501;
	mul.hi.u32 	%r209, %r148, %r204;
	mul.lo.s32 	%r210, %r204, -845247145;
	xor.b32  	%r211, %r200, %r205;
	xor.b32  	%r212, %r211, %r209;
	xor.b32  	%r213, %r198, %r206;
	xor.b32  	%r214, %r213, %r207;
	add.s32 	%r215, %r143, 1401181199;
	add.s32 	%r216, %r144, 534103459;
	mul.hi.u32 	%r217, %r145, %r212;
	mul.lo.s32 	%r218, %r212, -766435501;
	mul.hi.u32 	%r219, %r148, %r214;
	mul.lo.s32 	%r220, %r214, -845247145;
	xor.b32  	%r221, %r210, %r215;
	xor.b32  	%r222, %r221, %r219;
	xor.b32  	%r223, %r208, %r216;
	xor.b32  	%r224, %r223, %r217;
	add.s32 	%r225, %r143, -239350328;
	add.s32 	%r226, %r144, -616729560;
	mul.hi.u32 	%r227, %r145, %r222;
	mul.lo.s32 	%r228, %r222, -766435501;
	mul.hi.u32 	%r229, %r148, %r224;
	mul.lo.s32 	%r230, %r224, -845247145;
	xor.b32  	%r231, %r220, %r225;
	xor.b32  	%r232, %r231, %r229;
	xor.b32  	%r233, %r218, %r226;
	xor.b32  	%r234, %r233, %r227;
	add.s32 	%r235, %r143, -1879881855;
	add.s32 	%r236, %r144, -1767562579;
	mul.hi.u32 	%r237, %r145, %r232;
	mul.lo.s32 	%r238, %r232, -766435501;
	mul.hi.u32 	%r239, %r148, %r234;
	mul.lo.s32 	%r240, %r234, -845247145;
	xor.b32  	%r241, %r230, %r235;
	xor.b32  	%r242, %r241, %r239;
	xor.b32  	%r243, %r228, %r236;
	xor.b32  	%r244, %r243, %r237;
	st.global.v4.u32 	[%rd1+16], {%r242, %r240, %r244, %r238};
	mov.b32 	%r245, 0;
	st.global.u32 	[%rd1+40], %r245;
$L__BB1_16:
	mov.b32 	%r246, 1;
	st.global.u32 	[%rd3], %r246;
	add.s32 	%r19, %r247, 4096;
	setp.lt.s32 	%p10, %r247, 35904;
	mov.u32 	%r247, %r19;
	@%p10 bra 	$L__BB1_2;
$L__BB1_17:
	ret;

}
	// .globl	_Z8initfDOTP8particleP24curandStatePhilox4_32_10
.visible .entry _Z8initfDOTP8particleP24curandStatePhilox4_32_10(
	.param .u64 .ptr .align 1 _Z8initfDOTP8particleP24curandStatePhilox4_32_10_param_0,
	.param .u64 .ptr .align 1 _Z8initfDOTP8particleP24curandStatePhilox4_32_10_param_1
)
{
	.reg .pred 	%p<9>;
	.reg .b32 	%r<33>;
	.reg .b64 	%rd<12>;

	ld.param.u64 	%rd3, [_Z8initfDOTP8particleP24curandStatePhilox4_32_10_param_0];
	cvta.to.global.u64 	%rd1, %rd3;
	mov.u32 	%r15, %tid.x;
	mov.u32 	%r16, %ctaid.x;
	mov.u32 	%r17, %ntid.x;
	mad.lo.s32 	%r30, %r16, %r17, %r15;
	setp.gt.s32 	%p1, %r30, 1999;
	@%p1 bra 	$L__BB2_12;
	max.s32 	%r18, %r30, -2096;
	sub.s32 	%r19, %r18, %r30;
	add.s32 	%r2, %r19, 4095;
	shr.u32 	%r20, %r2, 12;
	add.s32 	%r3, %r20, 1;
	and.b32  	%r4, %r3, 7;
	setp.lt.u32 	%p2, %r2, 28672;
	@%p2 bra 	$L__BB2_4;
	and.b32  	%r21, %r3, 2097144;
	neg.s32 	%r28, %r21;
	add.s64 	%rd2, %rd1, 131072;
$L__BB2_3:
	.pragma "nounroll";
	mul.wide.s32 	%rd4, %r30, 8;
	add.s64 	%rd5, %rd2, %rd4;
	mov.b32 	%r22, 100;
	st.global.u32 	[%rd5+-131072], %r22;
	st.global.u32 	[%rd5+-131068], %r22;
	st.global.u32 	[%rd5+-98304], %r22;
	st.global.u32 	[%rd5+-98300], %r22;
	st.global.u32 	[%rd5+-65536], %r22;
	st.global.u32 	[%rd5+-65532], %r22;
	st.global.u32 	[%rd5+-32768], %r22;
	st.global.u32 	[%rd5+-32764], %r22;
	st.global.u32 	[%rd5], %r22;
	st.global.u32 	[%rd5+4], %r22;
	st.global.u32 	[%rd5+32768], %r22;
	st.global.u32 	[%rd5+32772], %r22;
	st.global.u32 	[%rd5+65536], %r22;
	st.global.u32 	[%rd5+65540], %r22;
	st.global.u32 	[%rd5+98304], %r22;
	st.global.u32 	[%rd5+98308], %r22;
	add.s32 	%r30, %r30, 32768;
	add.s32 	%r28, %r28, 8;
	setp.ne.s32 	%p3, %r28, 0;
	@%p3 bra 	$L__BB2_3;
$L__BB2_4:
	setp.eq.s32 	%p4, %r4, 0;
	@%p4 bra 	$L__BB2_12;
	setp.lt.u32 	%p5, %r4, 4;
	@%p5 bra 	$L__BB2_7;
	mul.wide.s32 	%rd6, %r30, 8;
	add.s64 	%rd7, %rd1, %rd6;
	mov.b32 	%r23, 100;
	st.global.u32 	[%rd7], %r23;
	st.global.u32 	[%rd7+4], %r23;
	st.global.u32 	[%rd7+32768], %r23;
	st.global.u32 	[%rd7+32772], %r23;
	st.global.u32 	[%rd7+65536], %r23;
	st.global.u32 	[%rd7+65540], %r23;
	st.global.u32 	[%rd7+98304], %r23;
	st.global.u32 	[%rd7+98308], %r23;
	add.s32 	%r30, %r30, 16384;
$L__BB2_7:
	and.b32  	%r24, %r3, 3;
	setp.eq.s32 	%p6, %r24, 0;
	@%p6 bra 	$L__BB2_12;
	setp.eq.s32 	%p7, %r24, 1;
	@%p7 bra 	$L__BB2_10;
	mul.wide.s32 	%rd8, %r30, 8;
	add.s64 	%rd9, %rd1, %rd8;
	mov.b32 	%r25, 100;
	st.global.u32 	[%rd9], %r25;
	st.global.u32 	[%rd9+4], %r25;
	st.global.u32 	[%rd9+32768], %r25;
	st.global.u32 	[%rd9+32772], %r25;
	add.s32 	%r30, %r30, 8192;
$L__BB2_10:
	and.b32  	%r26, %r2, 4096;
	setp.ne.s32 	%p8, %r26, 0;
	@%p8 bra 	$L__BB2_12;
	mul.wide.s32 	%rd10, %r30, 8;
	add.s64 	%rd11, %rd1, %rd10;
	mov.b32 	%r27, 100;
	st.global.u32 	[%rd11], %r27;
	st.global.u32 	[%rd11+4], %r27;
$L__BB2_12:
	ret;

}
	// .globl	_Z4stepP4nodeP8particlePiP24curandStatePhilox4_32_10
.visible .entry _Z4stepP4nodeP8particlePiP24curandStatePhilox4_32_10(
	.param .u64 .ptr .align 1 _Z4stepP4nodeP8particlePiP24curandStatePhilox4_32_10_param_0,
	.param .u64 .ptr .align 1 _Z4stepP4nodeP8particlePiP24curandStatePhilox4_32_10_param_1,
	.param .u64 .ptr .align 1 _Z4stepP4nodeP8particlePiP24curandStatePhilox4_32_10_param_2,
	.param .u64 .ptr .align 1 _Z4stepP4nodeP8particlePiP24curandStatePhilox4_32_10_param_3
)
{
	.reg .pred 	%p<157>;
	.reg .b32 	%r<1571>;
	.reg .b64 	%rd<16>;

	ld.param.u64 	%rd7, [_Z4stepP4nodeP8particlePiP24curandStatePhilox4_32_10_param_0];
	ld.param.u64 	%rd8, [_Z4stepP4nodeP8particlePiP24curandStatePhilox4_32_10_param_1];
	ld.param.u64 	%rd9, [_Z4stepP4nodeP8particlePiP24curandStatePhilox4_32_10_param_2];
	ld.param.u64 	%rd10, [_Z4stepP4nodeP8particlePiP24curandStatePhilox4_32_10_param_3];
	mov.u32 	%r169, %tid.x;
	mov.u32 	%r170, %ctaid.x;
	mov.u32 	%r171, %ntid.x;
	mad.lo.s32 	%r1533, %r170, %r171, %r169;
	setp.gt.s32 	%p1, %r1533, 1999;
	@%p1 bra 	$L__BB3_266;
	cvta.to.global.u64 	%rd11, %rd10;
	mul.wide.s32 	%rd12, %r1533, 64;
	add.s64 	%rd1, %rd11, %rd12;
	cvta.to.global.u64 	%rd2, %rd8;
	cvta.to.global.u64 	%rd3, %rd7;
	cvta.to.global.u64 	%rd4, %rd9;
$L__BB3_2:
	mov.u32 	%r2, %r1533;
	mul.wide.s32 	%rd13, %r2, 8;
	add.s64 	%rd14, %rd2, %rd13;
	add.s64 	%rd5, %rd14, 4;
	ld.global.u32 	%r1537, [%rd14+4];
	ld.global.u32 	%r1534, [%rd14];
	mad.lo.s32 	%r172, %r1537, 200, %r1534;
	mul.wide.s32 	%rd15, %r172, 8;
	add.s64 	%rd6, %rd3, %rd15;
	ld.global.u32 	%r1536, [%rd6];
	setp.ne.s32 	%p2, %r1536, 1;
	@%p2 bra 	$L__BB3_7;
	ld.global.u32 	%r174, [%rd6+-8];
	setp.ne.s32 	%p3, %r174, 0;
	mov.b32 	%r1536, 1;
	@%p3 bra 	$L__BB3_7;
	ld.global.u32 	%r176, [%rd6+4];
	setp.ne.s32 	%p4, %r176, 0;
	@%p4 bra 	$L__BB3_7;
	ld.global.u32 	%r178, [%rd6+-1596];
	setp.ne.s32 	%p5, %r178, 0;
	@%p5 bra 	$L__BB3_7;
	add.s32 	%r1534, %r1534, 1;
	st.global.u32 	[%rd5+-4], %r1534;
	ld.global.u32 	%r1536, [%rd6];
$L__BB3_7:
	setp.ne.s32 	%p6, %r1536, 0;
	@%p6 bra 	$L__BB3_12;
	ld.global.u32 	%r180, [%rd6+-8];
	setp.ne.s32 	%p7, %r180, 1;
	mov.b32 	%r1536, 0;
	@%p7 bra 	$L__BB3_12;
	ld.global.u32 	%r182, [%rd6+4];
	setp.ne.s32 	%p8, %r182, 0;
	@%p8 bra 	$L__BB3_12;
	ld.global.u32 	%r184, [%rd6+-1596];
	setp.ne.s32 	%p9, %r184, 0;
	@%p9 bra 	$L__BB3_12;
	add.s32 	%r185, %r1534, -1;
	st.global.u32 	[%rd5+-4], %r185;
	ld.global.u32 	%r1536, [%rd6];
$L__BB3_12:
	setp.ne.s32 	%p10, %r1536, 0;
	@%p10 bra 	$L__BB3_17;
	ld.global.u32 	%r186, [%rd6+-8];
	setp.ne.s32 	%p11, %r186, 0;
	@%p11 bra 	$L__BB3_17;
	ld.global.u32 	%r187, [%rd6+4];
	setp.ne.s32 	%p12, %r187, 1;
	@%p12 bra 	$L__BB3_17;
	ld.global.u32 	%r188, [%rd6+-1596];
	setp.ne.s32 	%p13, %r188, 0;
	@%p13 bra 	$L__BB3_17;
	add.s32 	%r1537, %r1537, 1;
	st.global.u32 	[%rd5], %r1537;
$L__BB3_17:
	setp.ne.s32 	%p14, %r1536, 0;
	@%p14 bra 	$L__BB3_22;
	ld.global.u32 	%r189, [%rd6+-8];
	setp.ne.s32 	%p15, %r189, 0;
	@%p15 bra 	$L__BB3_22;
	ld.global.u32 	%r190, [%rd6+4];
	setp.ne.s32 	%p16, %r190, 0;
	@%p16 bra 	$L__BB3_22;
	ld.global.u32 	%r191, [%rd6+-1596];
	setp.ne.s32 	%p17, %r191, 1;
	@%p17 bra 	$L__BB3_22;
	add.s32 	%r192, %r1537, -1;
	st.global.u32 	[%rd5], %r192;
$L__BB3_22:
	setp.ne.s32 	%p18, %r1536, 1;
	@%p18 bra 	$L__BB3_43;
	ld.global.u32 	%r193, [%rd6+-8];
	setp.ne.s32 	%p19, %r193, 1;
	@%p19 bra 	$L__BB3_43;
	ld.global.u32 	%r194, [%rd6+4];
	setp.ne.s32 	%p20, %r194, 0;
	@%p20 bra 	$L__BB3_43;
	ld.global.u32 	%r195, [%rd6+-1596];
	setp.ne.s32 	%p21, %r195, 0;
	@%p21 bra 	$L__BB3_43;
	ld.global.u32 	%r196, [%rd1+40];
	add.s32 	%r14, %r196, 1;
	st.global.u32 	[%rd1+40], %r14;
	setp.eq.s32 	%p22, %r196, 1;
	@%p22 bra 	$L__BB3_30;
	setp.eq.s32 	%p23, %r196, 2;
	@%p23 bra 	$L__BB3_31;
	setp.eq.s32 	%p24, %r196, 3;
	@%p24 bra 	$L__BB3_32;
	ld.global.u32 	%r1538, [%rd1+16];
	bra.uni 	$L__BB3_33;
$L__BB3_30:
	ld.global.u32 	%r1538, [%rd1+20];
	bra.uni 	$L__BB3_33;
$L__BB3_31:
	ld.global.u32 	%r1538, [%rd1+24];
	bra.uni 	$L__BB3_33;
$L__BB3_32:
	ld.global.u32 	%r1538, [%rd1+28];
$L__BB3_33:
	setp.ne.s32 	%p25, %r14, 4;
	@%p25 bra 	$L__BB3_40;
	ld.global.v2.u32 	{%r197, %r1540}, [%rd1];
	add.s32 	%r21, %r197, 1;
	setp.eq.s32 	%p26, %r21, 0;
	st.global.u32 	[%rd1], %r21;
	@%p26 bra 	$L__BB3_36;
	ld.global.u32 	%r1539, [%rd1+8];
	bra.uni 	$L__BB3_39;
$L__BB3_36:
	add.s32 	%r1540, %r1540, 1;
	setp.ne.s32 	%p27, %r1540, 0;
	st.global.u32 	[%rd1+4], %r1540;
	ld.global.u32 	%r1539, [%rd1+8];
	@%p27 bra 	$L__BB3_39;
	add.s32 	%r1539, %r1539, 1;
	setp.ne.s32 	%p28, %r1539, 0;
	st.global.u32 	[%rd1+8], %r1539;
	mov.b32 	%r1540, 0;
	@%p28 bra 	$L__BB3_39;
	ld.global.u32 	%r200, [%rd1+12];
	add.s32 	%r201, %r200, 1;
	st.global.u32 	[%rd1+12], %r201;
	mov.b32 	%r1539, 0;
	mov.u32 	%r1540, %r1539;
$L__BB3_39:
	ld.global.u32 	%r202, [%rd1+12];
	ld.global.v2.u32 	{%r203, %r204}, [%rd1+32];
	mov.b32 	%r205, -766435501;
	mul.hi.u32 	%r206, %r205, %r21;
	mul.lo.s32 	%r207, %r21, -766435501;
	mov.b32 	%r208, -845247145;
	mul.hi.u32 	%r209, %r208, %r1539;
	mul.lo.s32 	%r210, %r1539, -845247145;
	xor.b32  	%r211, %r209, %r1540;
	xor.b32  	%r212, %r211, %r203;
	xor.b32  	%r213, %r202, %r206;
	xor.b32  	%r214, %r213, %r204;
	add.s32 	%r215, %r203, -1640531527;
	add.s32 	%r216, %r204, -1150833019;
	mul.hi.u32 	%r217, %r205, %r212;
	mul.lo.s32 	%r218, %r212, -766435501;
	mul.hi.u32 	%r219, %r208, %r214;
	mul.lo.s32 	%r220, %r214, -845247145;
	xor.b32  	%r221, %r210, %r219;
	xor.b32  	%r222, %r221, %r215;
	xor.b32  	%r223, %r217, %r207;
	xor.b32  	%r224, %r223, %r216;
	add.s32 	%r225, %r203, 1013904242;
	add.s32 	%r226, %r204, 1993301258;
	mul.hi.u32 	%r227, %r205, %r222;
	mul.lo.s32 	%r228, %r222, -766435501;
	mul.hi.u32 	%r229, %r208, %r224;
	mul.lo.s32 	%r230, %r224, -845247145;
	xor.b32  	%r231, %r220, %r225;
	xor.b32  	%r232, %r231, %r229;
	xor.b32  	%r233, %r226, %r218;
	xor.b32  	%r234, %r233, %r227;
	add.s32 	%r235, %r203, -626627285;
	add.s32 	%r236, %r204, 842468239;
	mul.hi.u32 	%r237, %r205, %r232;
	mul.lo.s32 	%r238, %r232, -766435501;
	mul.hi.u32 	%r239, %r208, %r234;
	mul.lo.s32 	%r240, %r234, -845247145;
	xor.b32  	%r241, %r230, %r235;
	xor.b32  	%r242, %r241, %r239;
	xor.b32  	%r243, %r228, %r236;
	xor.b32  	%r244, %r243, %r237;
	add.s32 	%r245, %r203, 2027808484;
	add.s32 	%r246, %r204, -308364780;
	mul.hi.u32 	%r247, %r205, %r242;
	mul.lo.s32 	%r248, %r242, -766435501;
	mul.hi.u32 	%r249, %r208, %r244;
	mul.lo.s32 	%r250, %r244, -845247145;
	xor.b32  	%r251, %r240, %r245;
	xor.b32  	%r252, %r251, %r249;
	xor.b32  	%r253, %r238, %r246;
	xor.b32  	%r254, %r253, %r247;
	add.s32 	%r255, %r203, 387276957;
	add.s32 	%r256, %r204, -1459197799;
	mul.hi.u32 	%r257, %r205, %r252;
	mul.lo.s32 	%r258, %r252, -766435501;
	mul.hi.u32 	%r259, %r208, %r254;
	mul.lo.s32 	%r260, %r254, -845247145;
	xor.b32  	%r261, %r250, %r255;
	xor.b32  	%r262, %r261, %r259;
	xor.b32  	%r263, %r248, %r256;
	xor.b32  	%r264, %r263, %r257;
	add.s32 	%r265, %r203, -1253254570;
	add.s32 	%r266, %r204, 1684936478;
	mul.hi.u32 	%r267, %r205, %r262;
	mul.lo.s32 	%r268, %r262, -766435501;
	mul.hi.u32 	%r269, %r208, %r264;
	mul.lo.s32 	%r270, %r264, -845247145;
	xor.b32  	%r271, %r260, %r265;
	xor.b32  	%r272, %r271, %r269;
	xor.b32  	%r273, %r258, %r266;
	xor.b32  	%r274, %r273, %r267;
	add.s32 	%r275, %r203, 1401181199;
	add.s32 	%r276, %r204, 534103459;
	mul.hi.u32 	%r277, %r205, %r272;
	mul.lo.s32 	%r278, %r272, -766435501;
	mul.hi.u32 	%r279, %r208, %r274;
	mul.lo.s32 	%r280, %r274, -845247145;
	xor.b32  	%r281, %r270, %r275;
	xor.b32  	%r282, %r281, %r279;
	xor.b32  	%r283, %r268, %r276;
	xor.b32  	%r284, %r283, %r277;
	add.s32 	%r285, %r203, -239350328;
	add.s32 	%r286, %r204, -616729560;
	mul.hi.u32 	%r287, %r205, %r282;
	mul.lo.s32 	%r288, %r282, -766435501;
	mul.hi.u32 	%r289, %r208, %r284;
	mul.lo.s32 	%r290, %r284, -845247145;
	xor.b32  	%r291, %r280, %r285;
	xor.b32  	%r292, %r291, %r289;
	xor.b32  	%r293, %r278, %r286;
	xor.b32  	%r294, %r293, %r287;
	add.s32 	%r295, %r203, -1879881855;
	add.s32 	%r296, %r204, -1767562579;
	mul.hi.u32 	%r297, %r205, %r292;
	mul.lo.s32 	%r298, %r292, -766435501;
	mul.hi.u32 	%r299, %r208, %r294;
	mul.lo.s32 	%r300, %r294, -845247145;
	xor.b32  	%r301, %r290, %r295;
	xor.b32  	%r302, %r301, %r299;
	xor.b32  	%r303, %r288, %r296;
	xor.b32  	%r304, %r303, %r297;
	st.global.v4.u32 	[%rd1+16], {%r302, %r300, %r304, %r298};
	mov.b32 	%r305, 0;
	st.global.u32 	[%rd1+40], %r305;
$L__BB3_40:
	and.b32  	%r306, %r1538, 1;
	setp.eq.b32 	%p29, %r306, 1;
	@%p29 bra 	$L__BB3_42;
	ld.global.u32 	%r309, [%rd5+-4];
	add.s32 	%r310, %r309, 1;
	st.global.u32 	[%rd5+-4], %r310;
	bra.uni 	$L__BB3_43;
$L__BB3_42:
	ld.global.u32 	%r307, [%rd5+-4];
	add.s32 	%r308, %r307, -1;
	st.global.u32 	[%rd5+-4], %r308;
$L__BB3_43:
	ld.global.u32 	%r311, [%rd6];
	setp.ne.s32 	%p30, %r311, 1;
	@%p30 bra 	$L__BB3_64;
	ld.global.u32 	%r312, [%rd6+-8];
	setp.ne.s32 	%p31, %r312, 0;
	@%p31 bra 	$L__BB3_64;
	ld.global.u32 	%r313, [%rd6+4];
	setp.ne.s32 	%p32, %r313, 1;
	@%p32 bra 	$L__BB3_64;
	ld.global.u32 	%r314, [%rd6+-1596];
	setp.ne.s32 	%p33, %r314, 0;
	@%p33 bra 	$L__BB3_64;
	ld.global.u32 	%r315, [%rd1+40];
	add.s32 	%r28, %r315, 1;
	st.global.u32 	[%rd1+40], %r28;
	setp.eq.s32 	%p34, %r315, 1;
	@%p34 bra 	$L__BB3_51;
	setp.eq.s32 	%p35, %r315, 2;
	@%p35 bra 	$L__BB3_52;
	setp.eq.s32 	%p36, %r315, 3;
	@%p36 bra 	$L__BB3_53;
	ld.global.u32 	%r1541, [%rd1+16];
	bra.uni 	$L__BB3_54;
$L__BB3_51:
	ld.global.u32 	%r1541, [%rd1+20];
	bra.uni 	$L__BB3_54;
$L__BB3_52:
	ld.global.u32 	%r1541, [%rd1+24];
	bra.uni 	$L__BB3_54;
$L__BB3_53:
	ld.global.u32 	%r1541, [%rd1+28];
$L__BB3_54:
	setp.ne.s32 	%p37, %r28, 4;
	@%p37 bra 	$L__BB3_61;
	ld.global.v2.u32 	{%r316, %r1543}, [%rd1];
	add.s32 	%r35, %r316, 1;
	setp.eq.s32 	%p38, %r35, 0;
	st.global.u32 	[%rd1], %r35;
	@%p38 bra 	$L__BB3_57;
	ld.global.u32 	%r1542, [%rd1+8];
	bra.uni 	$L__BB3_60;
$L__BB3_57:
	add.s32 	%r1543, %r1543, 1;
	setp.ne.s32 	%p39, %r1543, 0;
	st.global.u32 	[%rd1+4], %r1543;
	ld.global.u32 	%r1542, [%rd1+8];
	@%p39 bra 	$L__BB3_60;
	add.s32 	%r1542, %r1542, 1;
	setp.ne.s32 	%p40, %r1542, 0;
	st.global.u32 	[%rd1+8], %r1542;
	mov.b32 	%r1543, 0;
	@%p40 bra 	$L__BB3_60;
	ld.global.u32 	%r319, [%rd1+12];
	add.s32 	%r320, %r319, 1;
	st.global.u32 	[%rd1+12], %r320;
	mov.b32 	%r1542, 0;
	mov.u32 	%r1543, %r1542;
$L__BB3_60:
	ld.global.u32 	%r321, [%rd1+12];
	ld.global.v2.u32 	{%r322, %r323}, [%rd1+32];
	mov.b32 	%r324, -766435501;
	mul.hi.u32 	%r325, %r324, %r35;
	mul.lo.s32 	%r326, %r35, -766435501;
	mov.b32 	%r327, -845247145;
	mul.hi.u32 	%r328, %r327, %r1542;
	mul.lo.s32 	%r329, %r1542, -845247145;
	xor.b32  	%r330, %r328, %r1543;
	xor.b32  	%r331, %r330, %r322;
	xor.b32  	%r332, %r321, %r325;
	xor.b32  	%r333, %r332, %r323;
	add.s32 	%r334, %r322, -1640531527;
	add.s32 	%r335, %r323, -1150833019;
	mul.hi.u32 	%r336, %r324, %r331;
	mul.lo.s32 	%r337, %r331, -766435501;
	mul.hi.u32 	%r338, %r327, %r333;
	mul.lo.s32 	%r339, %r333, -845247145;
	xor.b32  	%r340, %r329, %r338;
	xor.b32  	%r341, %r340, %r334;
	xor.b32  	%r342, %r336, %r326;
	xor.b32  	%r343, %r342, %r335;
	add.s32 	%r344, %r322, 1013904242;
	add.s32 	%r345, %r323, 1993301258;
	mul.hi.u32 	%r346, %r324, %r341;
	mul.lo.s32 	%r347, %r341, -766435501;
	mul.hi.u32 	%r348, %r327, %r343;
	mul.lo.s32 	%r349, %r343, -845247145;
	xor.b32  	%r350, %r339, %r344;
	xor.b32  	%r351, %r350, %r348;
	xor.b32  	%r352, %r345, %r337;
	xor.b32  	%r353, %r352, %r346;
	add.s32 	%r354, %r322, -626627285;
	add.s32 	%r355, %r323, 842468239;
	mul.hi.u32 	%r356, %r324, %r351;
	mul.lo.s32 	%r357, %r351, -766435501;
	mul.hi.u32 	%r358, %r327, %r353;
	mul.lo.s32 	%r359, %r353, -845247145;
	xor.b32  	%r360, %r349, %r354;
	xor.b32  	%r361, %r360, %r358;
	xor.b32  	%r362, %r347, %r355;
	xor.b32  	%r363, %r362, %r356;
	add.s32 	%r364, %r322, 2027808484;
	add.s32 	%r365, %r323, -308364780;
	mul.hi.u32 	%r366, %r324, %r361;
	mul.lo.s32 	%r367, %r361, -766435501;
	mul.hi.u32 	%r368, %r327, %r363;
	mul.lo.s32 	%r369, %r363, -845247145;
	xor.b32  	%r370, %r359, %r364;
	xor.b32  	%r371, %r370, %r368;
	xor.b32  	%r372, %r357, %r365;
	xor.b32  	%r373, %r372, %r366;
	add.s32 	%r374, %r322, 387276957;
	add.s32 	%r375, %r323, -1459197799;
	mul.hi.u32 	%r376, %r324, %r371;
	mul.lo.s32 	%r377, %r371, -766435501;
	mul.hi.u32 	%r378, %r327, %r373;
	mul.lo.s32 	%r379, %r373, -845247145;
	xor.b32  	%r380, %r369, %r374;
	xor.b32  	%r381, %r380, %r378;
	xor.b32  	%r382, %r367, %r375;
	xor.b32  	%r383, %r382, %r376;
	add.s32 	%r384, %r322, -1253254570;
	add.s32 	%r385, %r323, 1684936478;
	mul.hi.u32 	%r386, %r324, %r381;
	mul.lo.s32 	%r387, %r381, -766435501;
	mul.hi.u32 	%r388, %r327, %r383;
	mul.lo.s32 	%r389, %r383, -845247145;
	xor.b32  	%r390, %r379, %r384;
	xor.b32  	%r391, %r390, %r388;
	xor.b32  	%r392, %r377, %r385;
	xor.b32  	%r393, %r392, %r386;
	add.s32 	%r394, %r322, 1401181199;
	add.s32 	%r395, %r323, 534103459;
	mul.hi.u32 	%r396, %r324, %r391;
	mul.lo.s32 	%r397, %r391, -766435501;
	mul.hi.u32 	%r398, %r327, %r393;
	mul.lo.s32 	%r399, %r393, -845247145;
	xor.b32  	%r400, %r389, %r394;
	xor.b32  	%r401, %r400, %r398;
	xor.b32  	%r402, %r387, %r395;
	xor.b32  	%r403, %r402, %r396;
	add.s32 	%r404, %r322, -239350328;
	add.s32 	%r405, %r323, -616729560;
	mul.hi.u32 	%r406, %r324, %r401;
	mul.lo.s32 	%r407, %r401, -766435501;
	mul.hi.u32 	%r408, %r327, %r403;
	mul.lo.s32 	%r409, %r403, -845247145;
	xor.b32  	%r410, %r399, %r404;
	xor.b32  	%r411, %r410, %r408;
	xor.b32  	%r412, %r397, %r405;
	xor.b32  	%r413, %r412, %r406;
	add.s32 	%r414, %r322, -1879881855;
	add.s32 	%r415, %r323, -1767562579;
	mul.hi.u32 	%r416, %r324, %r411;
	mul.lo.s32 	%r417, %r411, -766435501;
	mul.hi.u32 	%r418, %r327, %r413;
	mul.lo.s32 	%r419, %r413, -845247145;
	xor.b32  	%r420, %r409, %r414;
	xor.b32  	%r421, %r420, %r418;
	xor.b32  	%r422, %r407, %r415;
	xor.b32  	%r423, %r422, %r416;
	st.global.v4.u32 	[%rd1+16], {%r421, %r419, %r423, %r417};
	mov.b32 	%r424, 0;
	st.global.u32 	[%rd1+40], %r424;
$L__BB3_61:
	and.b32  	%r425, %r1541, 1;
	setp.eq.b32 	%p41, %r425, 1;
	@%p41 bra 	$L__BB3_63;
	ld.global.u32 	%r428, [%rd5+-4];
	add.s32 	%r429, %r428, 1;
	st.global.u32 	[%rd5+-4], %r429;
	bra.uni 	$L__BB3_64;
$L__BB3_63:
	ld.global.u32 	%r426, [%rd5];
	add.s32 	%r427, %r426, 1;
	st.global.u32 	[%rd5], %r427;
$L__BB3_64:
	ld.global.u32 	%r430, [%rd6];
	setp.ne.s32 	%p42, %r430, 1;
	@%p42 bra 	$L__BB3_85;
	ld.global.u32 	%r431, [%rd6+-8];
	setp.ne.s32 	%p43, %r431, 0;
	@%p43 bra 	$L__BB3_85;
	ld.global.u32 	%r432, [%rd6+4];
	setp.ne.s32 	%p44, %r432, 0;
	@%p44 bra 	$L__BB3_85;
	ld.global.u32 	%r433, [%rd6+-1596];
	setp.ne.s32 	%p45, %r433, 1;
	@%p45 bra 	$L__BB3_85;
	ld.global.u32 	%r434, [%rd1+40];
	add.s32 	%r42, %r434, 1;
	st.global.u32 	[%rd1+40], %r42;
	setp.eq.s32 	%p46, %r434, 1;
	@%p46 bra 	$L__BB3_72;
	setp.eq.s32 	%p47, %r434, 2;
	@%p47 bra 	$L__BB3_73;
	setp.eq.s32 	%p48, %r434, 3;
	@%p48 bra 	$L__BB3_74;
	ld.global.u32 	%r1544, [%rd1+16];
	bra.uni 	$L__BB3_75;
$L__BB3_72:
	ld.global.u32 	%r1544, [%rd1+20];
	bra.uni 	$L__BB3_75;
$L__BB3_73:
	ld.global.u32 	%r1544, [%rd1+24];
	bra.uni 	$L__BB3_75;
$L__BB3_74:
	ld.global.u32 	%r1544, [%rd1+28];
$L__BB3_75:
	setp.ne.s32 	%p49, %r42, 4;
	@%p49 bra 	$L__BB3_82;
	ld.global.v2.u32 	{%r435, %r1546}, [%rd1];
	add.s32 	%r49, %r435, 1;
	setp.eq.s32 	%p50, %r49, 0;
	st.global.u32 	[%rd1], %r49;
	@%p50 bra 	$L__BB3_78;
	ld.global.u32 	%r1545, [%rd1+8];
	bra.uni 	$L__BB3_81;
$L__BB3_78:
	add.s32 	%r1546, %r1546, 1;
	setp.ne.s32 	%p51, %r1546, 0;
	st.global.u32 	[%rd1+4], %r1546;
	ld.global.u32 	%r1545, [%rd1+8];
	@%p51 bra 	$L__BB3_81;
	add.s32 	%r1545, %r1545, 1;
	setp.ne.s32 	%p52, %r1545, 0;
	st.global.u32 	[%rd1+8], %r1545;
	mov.b32 	%r1546, 0;
	@%p52 bra 	$L__BB3_81;
	ld.global.u32 	%r438, [%rd1+12];
	add.s32 	%r439, %r438, 1;
	st.global.u32 	[%rd1+12], %r439;
	mov.b32 	%r1545, 0;
	mov.u32 	%r1546, %r1545;
$L__BB3_81:
	ld.global.u32 	%r440, [%rd1+12];
	ld.global.v2.u32 	{%r441, %r442}, [%rd1+32];
	mov.b32 	%r443, -766435501;
	mul.hi.u32 	%r444, %r443, %r49;
	mul.lo.s32 	%r445, %r49, -766435501;
	mov.b32 	%r446, -845247145;
	mul.hi.u32 	%r447, %r446, %r1545;
	mul.lo.s32 	%r448, %r1545, -845247145;
	xor.b32  	%r449, %r447, %r1546;
	xor.b32  	%r450, %r449, %r441;
	xor.b32  	%r451, %r440, %r444;
	xor.b32  	%r452, %r451, %r442;
	add.s32 	%r453, %r441, -1640531527;
	add.s32 	%r454, %r442, -1150833019;
	mul.hi.u32 	%r455, %r443, %r450;
	mul.lo.s32 	%r456, %r450, -766435501;
	mul.hi.u32 	%r457, %r446, %r452;
	mul.lo.s32 	%r458, %r452, -845247145;
	xor.b32  	%r459, %r448, %r457;
	xor.b32  	%r460, %r459, %r453;
	xor.b32  	%r461, %r455, %r445;
	xor.b32  	%r462, %r461, %r454;
	add.s32 	%r463, %r441, 1013904242;
	add.s32 	%r464, %r442, 1993301258;
	mul.hi.u32 	%r465, %r443, %r460;
	mul.lo.s32 	%r466, %r460, -766435501;
	mul.hi.u32 	%r467, %r446, %r462;
	mul.lo.s32 	%r468, %r462, -845247145;
	xor.b32  	%r469, %r458, %r463;
	xor.b32  	%r470, %r469, %r467;
	xor.b32  	%r471, %r464, %r456;
	xor.b32  	%r472, %r471, %r465;
	add.s32 	%r473, %r441, -626627285;
	add.s32 	%r474, %r442, 842468239;
	mul.hi.u32 	%r475, %r443, %r470;
	mul.lo.s32 	%r476, %r470, -766435501;
	mul.hi.u32 	%r477, %r446, %r472;
	mul.lo.s32 	%r478, %r472, -845247145;
	xor.b32  	%r479, %r468, %r473;
	xor.b32  	%r480, %r479, %r477;
	xor.b32  	%r481, %r466, %r474;
	xor.b32  	%r482, %r481, %r475;
	add.s32 	%r483, %r441, 2027808484;
	add.s32 	%r484, %r442, -308364780;
	mul.hi.u32 	%r485, %r443, %r480;
	mul.lo.s32 	%r486, %r480, -766435501;
	mul.hi.u32 	%r487, %r446, %r482;
	mul.lo.s32 	%r488, %r482, -845247145;
	xor.b32  	%r489, %r478, %r483;
	xor.b32  	%r490, %r489, %r487;
	xor.b32  	%r491, %r476, %r484;
	xor.b32  	%r492, %r491, %r485;
	add.s32 	%r493, %r441, 387276957;
	add.s32 	%r494, %r442, -1459197799;
	mul.hi.u32 	%r495, %r443, %r490;
	mul.lo.s32 	%r496, %r490, -766435501;
	mul.hi.u32 	%r497, %r446, %r492;
	mul.lo.s32 	%r498, %r492, -845247145;
	xor.b32  	%r499, %r488, %r493;
	xor.b32  	%r500, %r499, %r497;
	xor.b32  	%r501, %r486, %r494;
	xor.b32  	%r502, %r501, %r495;
	add.s32 	%r503, %r441, -1253254570;
	add.s32 	%r504, %r442, 1684936478;
	mul.hi.u32 	%r505, %r443, %r500;
	mul.lo.s32 	%r506, %r500, -766435501;
	mul.hi.u32 	%r507, %r446, %r502;
	mul.lo.s32 	%r508, %r502, -845247145;
	xor.b32  	%r509, %r498, %r503;
	xor.b32  	%r510, %r509, %r507;
	xor.b32  	%r511, %r496, %r504;
	xor.b32  	%r512, %r511, %r505;
	add.s32 	%r513, %r441, 1401181199;
	add.s32 	%r514, %r442, 534103459;
	mul.hi.u32 	%r515, %r443, %r510;
	mul.lo.s32 	%r516, %r510, -766435501;
	mul.hi.u32 	%r517, %r446, %r512;
	mul.lo.s32 	%r518, %r512, -845247145;
	xor.b32  	%r519, %r508, %r513;
	xor.b32  	%r520, %r519, %r517;
	xor.b32  	%r521, %r506, %r514;
	xor.b32  	%r522, %r521, %r515;
	add.s32 	%r523, %r441, -239350328;
	add.s32 	%r524, %r442, -616729560;
	mul.hi.u32 	%r525, %r443, %r520;
	mul.lo.s32 	%r526, %r520, -766435501;
	mul.hi.u32 	%r527, %r446, %r522;
	mul.lo.s32 	%r528, %r522, -845247145;
	xor.b32  	%r529, %r518, %r523;
	xor.b32  	%r530, %r529, %r527;
	xor.b32  	%r531, %r516, %r524;
	xor.b32  	%r532, %r531, %r525;
	add.s32 	%r533, %r441, -1879881855;
	add.s32 	%r534, %r442, -1767562579;
	mul.hi.u32 	%r535, %r443, %r530;
	mul.lo.s32 	%r536, %r530, -766435501;
	mul.hi.u32 	%r537, %r446, %r532;
	mul.lo.s32 	%r538, %r532, -845247145;
	xor.b32  	%r539, %r528, %r533;
	xor.b32  	%r540, %r539, %r537;
	xor.b32  	%r541, %r526, %r534;
	xor.b32  	%r542, %r541, %r535;
	st.global.v4.u32 	[%rd1+16], {%r540, %r538, %r542, %r536};
	mov.b32 	%r543, 0;
	st.global.u32 	[%rd1+40], %r543;
$L__BB3_82:
	and.b32  	%r544, %r1544, 1;
	setp.eq.b32 	%p53, %r544, 1;
	@%p53 bra 	$L__BB3_84;
	ld.global.u32 	%r547, [%rd5+-4];
	add.s32 	%r548, %r547, 1;
	st.global.u32 	[%rd5+-4], %r548;
	bra.uni 	$L__BB3_85;
$L__BB3_84:
	ld.global.u32 	%r545, [%rd5];
	add.s32 	%r546, %r545, -1;
	st.global.u32 	[%rd5], %r546;
$L__BB3_85:
	ld.global.u32 	%r549, [%rd6];
	setp.ne.s32 	%p54, %r549, 0;
	@%p54 bra 	$L__BB3_106;
	ld.global.u32 	%r550, [%rd6+-8];
	setp.ne.s32 	%p55, %r550, 1;
	@%p55 bra 	$L__BB3_106;
	ld.global.u32 	%r551, [%rd6+4];
	setp.ne.s32 	%p56, %r551, 1;
	@%p56 bra 	$L__BB3_106;
	ld.global.u32 	%r552, [%rd6+-1596];
	setp.ne.s32 	%p57, %r552, 0;
	@%p57 bra 	$L__BB3_106;
	ld.global.u32 	%r553, [%rd1+40];
	add.s32 	%r56, %r553, 1;
	st.global.u32 	[%rd1+40], %r56;
	setp.eq.s32 	%p58, %r553, 1;
	@%p58 bra 	$L__BB3_93;
	setp.eq.s32 	%p59, %r553, 2;
	@%p59 bra 	$L__BB3_94;
	setp.eq.s32 	%p60, %r553, 3;
	@%p60 bra 	$L__BB3_95;
	ld.global.u32 	%r1547, [%rd1+16];
	bra.uni 	$L__BB3_96;
$L__BB3_93:
	ld.global.u32 	%r1547, [%rd1+20];
	bra.uni 	$L__BB3_96;
$L__BB3_94:
	ld.global.u32 	%r1547, [%rd1+24];
	bra.uni 	$L__BB3_96;
$L__BB3_95:
	ld.global.u32 	%r1547, [%rd1+28];
$L__BB3_96:
	setp.ne.s32 	%p61, %r56, 4;
	@%p61 bra 	$L__BB3_103;
	ld.global.v2.u32 	{%r554, %r1549}, [%rd1];
	add.s32 	%r63, %r554, 1;
	setp.eq.s32 	%p62, %r63, 0;
	st.global.u32 	[%rd1], %r63;
	@%p62 bra 	$L__BB3_99;
	ld.global.u32 	%r1548, [%rd1+8];
	bra.uni 	$L__BB3_102;
$L__BB3_99:
	add.s32 	%r1549, %r1549, 1;
	setp.ne.s32 	%p63, %r1549, 0;
	st.global.u32 	[%rd1+4], %r1549;
	ld.global.u32 	%r1548, [%rd1+8];
	@%p63 bra 	$L__BB3_102;
	add.s32 	%r1548, %r1548, 1;
	setp.ne.s32 	%p64, %r1548, 0;
	st.global.u32 	[%rd1+8], %r1548;
	mov.b32 	%r1549, 0;
	@%p64 bra 	$L__BB3_102;
	ld.global.u32 	%r557, [%rd1+12];
	add.s32 	%r558, %r557, 1;
	st.global.u32 	[%rd1+12], %r558;
	mov.b32 	%r1548, 0;
	mov.u32 	%r1549, %r1548;
$L__BB3_102:
	ld.global.u32 	%r559, [%rd1+12];
	ld.global.v2.u32 	{%r560, %r561}, [%rd1+32];
	mov.b32 	%r562, -766435501;
	mul.hi.u32 	%r563, %r562, %r63;
	mul.lo.s32 	%r564, %r63, -766435501;
	mov.b32 	%r565, -845247145;
	mul.hi.u32 	%r566, %r565, %r1548;
	mul.lo.s32 	%r567, %r1548, -845247145;
	xor.b32  	%r568, %r566, %r1549;
	xor.b32  	%r569, %r568, %r560;
	xor.b32  	%r570, %r559, %r563;
	xor.b32  	%r571, %r570, %r561;
	add.s32 	%r572, %r560, -1640531527;
	add.s32 	%r573, %r561, -1150833019;
	mul.hi.u32 	%r574, %r562, %r569;
	mul.lo.s32 	%r575, %r569, -766435501;
	mul.hi.u32 	%r576, %r565, %r571;
	mul.lo.s32 	%r577, %r571, -845247145;
	xor.b32  	%r578, %r567, %r576;
	xor.b32  	%r579, %r578, %r572;
	xor.b32  	%r580, %r574, %r564;
	xor.b32  	%r581, %r580, %r573;
	add.s32 	%r582, %r560, 1013904242;
	add.s32 	%r583, %r561, 1993301258;
	mul.hi.u32 	%r584, %r562, %r579;
	mul.lo.s32 	%r585, %r579, -766435501;
	mul.hi.u32 	%r586, %r565, %r581;
	mul.lo.s32 	%r587, %r581, -845247145;
	xor.b32  	%r588, %r577, %r582;
	xor.b32  	%r589, %r588, %r586;
	xor.b32  	%r590, %r583, %r575;
	xor.b32  	%r591, %r590, %r584;
	add.s32 	%r592, %r560, -626627285;
	add.s32 	%r593, %r561, 842468239;
	mul.hi.u32 	%r594, %r562, %r589;
	mul.lo.s32 	%r595, %r589, -766435501;
	mul.hi.u32 	%r596, %r565, %r591;
	mul.lo.s32 	%r597, %r591, -845247145;
	xor.b32  	%r598, %r587, %r592;
	xor.b32  	%r599, %r598, %r596;
	xor.b32  	%r600, %r585, %r593;
	xor.b32  	%r601, %r600, %r594;
	add.s32 	%r602, %r560, 2027808484;
	add.s32 	%r603, %r561, -308364780;
	mul.hi.u32 	%r604, %r562, %r599;
	mul.lo.s32 	%r605, %r599, -766435501;
	mul.hi.u32 	%r606, %r565, %r601;
	mul.lo.s32 	%r607, %r601, -845247145;
	xor.b32  	%r608, %r597, %r602;
	xor.b32  	%r609, %r608, %r606;
	xor.b32  	%r610, %r595, %r603;
	xor.b32  	%r611, %r610, %r604;
	add.s32 	%r612, %r560, 387276957;
	add.s32 	%r613, %r561, -1459197799;
	mul.hi.u32 	%r614, %r562, %r609;
	mul.lo.s32 	%r615, %r609, -766435501;
	mul.hi.u32 	%r616, %r565, %r611;
	mul.lo.s32 	%r617, %r611, -845247145;
	xor.b32  	%r618, %r607, %r612;
	xor.b32  	%r619, %r618, %r616;
	xor.b32  	%r620, %r605, %r613;
	xor.b32  	%r621, %r620, %r614;
	add.s32 	%r622, %r560, -1253254570;
	add.s32 	%r623, %r561, 1684936478;
	mul.hi.u32 	%r624, %r562, %r619;
	mul.lo.s32 	%r625, %r619, -766435501;
	mul.hi.u32 	%r626, %r565, %r621;
	mul.lo.s32 	%r627, %r621, -845247145;
	xor.b32  	%r628, %r617, %r622;
	xor.b32  	%r629, %r628, %r626;
	xor.b32  	%r630, %r615, %r623;
	xor.b32  	%r631, %r630, %r624;
	add.s32 	%r632, %r560, 1401181199;
	add.s32 	%r633, %r561, 534103459;
	mul.hi.u32 	%r634, %r562, %r629;
	mul.lo.s32 	%r635, %r629, -766435501;
	mul.hi.u32 	%r636, %r565, %r631;
	mul.lo.s32 	%r637, %r631, -845247145;
	xor.b32  	%r638, %r627, %r632;
	xor.b32  	%r639, %r638, %r636;
	xor.b32  	%r640, %r625, %r633;
	xor.b32  	%r641, %r640, %r634;
	add.s32 	%r642, %r560, -239350328;
	add.s32 	%r643, %r561, -616729560;
	mul.hi.u32 	%r644, %r562, %r639;
	mul.lo.s32 	%r645, %r639, -766435501;
	mul.hi.u32 	%r646, %r565, %r641;
	mul.lo.s32 	%r647, %r641, -845247145;
	xor.b32  	%r648, %r637, %r642;
	xor.b32  	%r649, %r648, %r646;
	xor.b32  	%r650, %r635, %r643;
	xor.b32  	%r651, %r650, %r644;
	add.s32 	%r652, %r560, -1879881855;
	add.s32 	%r653, %r561, -1767562579;
	mul.hi.u32 	%r654, %r562, %r649;
	mul.lo.s32 	%r655, %r649, -766435501;
	mul.hi.u32 	%r656, %r565, %r651;
	mul.lo.s32 	%r657, %r651, -845247145;
	xor.b32  	%r658, %r647, %r652;
	xor.b32  	%r659, %r658, %r656;
	xor.b32  	%r660, %r645, %r653;
	xor.b32  	%r661, %r660, %r654;
	st.global.v4.u32 	[%rd1+16], {%r659, %r657, %r661, %r655};
	mov.b32 	%r662, 0;
	st.global.u32 	[%rd1+40], %r662;
$L__BB3_103:
	and.b32  	%r663, %r1547, 1;
	setp.eq.b32 	%p65, %r663, 1;
	@%p65 bra 	$L__BB3_105;
	ld.global.u32 	%r666, [%rd5+-4];
	add.s32 	%r667, %r666, -1;
	st.global.u32 	[%rd5+-4], %r667;
	bra.uni 	$L__BB3_106;
$L__BB3_105:
	ld.global.u32 	%r664, [%rd5];
	add.s32 	%r665, %r664, 1;
	st.global.u32 	[%rd5], %r665;
$L__BB3_106:
	ld.global.u32 	%r668, [%rd6];
	setp.ne.s32 	%p66, %r668, 0;
	@%p66 bra 	$L__BB3_127;
	ld.global.u32 	%r669, [%rd6+-8];
	setp.ne.s32 	%p67, %r669, 1;
	@%p67 bra 	$L__BB3_127;
	ld.global.u32 	%r670, [%rd6+4];
	setp.ne.s32 	%p68, %r670, 0;
	@%p68 bra 	$L__BB3_127;
	ld.global.u32 	%r671, [%rd6+-1596];
	setp.ne.s32 	%p69, %r671, 1;
	@%p69 bra 	$L__BB3_127;
	ld.global.u32 	%r672, [%rd1+40];
	add.s32 	%r70, %r672, 1;
	st.global.u32 	[%rd1+40], %r70;
	setp.eq.s32 	%p70, %r672, 1;
	@%p70 bra 	$L__BB3_114;
	setp.eq.s32 	%p71, %r672, 2;
	@%p71 bra 	$L__BB3_115;
	setp.eq.s32 	%p72, %r672, 3;
	@%p72 bra 	$L__BB3_116;
	ld.global.u32 	%r1550, [%rd1+16];
	bra.uni 	$L__BB3_117;
$L__BB3_114:
	ld.global.u32 	%r1550, [%rd1+20];
	bra.uni 	$L__BB3_117;
$L__BB3_115:
	ld.global.u32 	%r1550, [%rd1+24];
	bra.uni 	$L__BB3_117;
$L__BB3_116:
	ld.global.u32 	%r1550, [%rd1+28];
$L__BB3_117:
	setp.ne.s32 	%p73, %r70, 4;
	@%p73 bra 	$L__BB3_124;
	ld.global.v2.u32 	{%r673, %r1552}, [%rd1];
	add.s32 	%r77, %r673, 1;
	setp.eq.s32 	%p74, %r77, 0;
	st.global.u32 	[%rd1], %r77;
	@%p74 bra 	$L__BB3_120;
	ld.global.u32 	%r1551, [%rd1+8];
	bra.uni 	$L__BB3_123;
$L__BB3_120:
	add.s32 	%r1552, %r1552, 1;
	setp.ne.s32 	%p75, %r1552, 0;
	st.global.u32 	[%rd1+4], %r1552;
	ld.global.u32 	%r1551, [%rd1+8];
	@%p75 bra 	$L__BB3_123;
	add.s32 	%r1551, %r1551, 1;
	setp.ne.s32 	%p76, %r1551, 0;
	st.global.u32 	[%rd1+8], %r1551;
	mov.b32 	%r1552, 0;
	@%p76 bra 	$L__BB3_123;
	ld.global.u32 	%r676, [%rd1+12];
	add.s32 	%r677, %r676, 1;
	st.global.u32 	[%rd1+12], %r677;
	mov.b32 	%r1551, 0;
	mov.u32 	%r1552, %r1551;
$L__BB3_123:
	ld.global.u32 	%r678, [%rd1+12];
	ld.global.v2.u32 	{%r679, %r680}, [%rd1+32];
	mov.b32 	%r681, -766435501;
	mul.hi.u32 	%r682, %r681, %r77;
	mul.lo.s32 	%r683, %r77, -766435501;
	mov.b32 	%r684, -845247145;
	mul.hi.u32 	%r685, %r684, %r1551;
	mul.lo.s32 	%r686, %r1551, -845247145;
	xor.b32  	%r687, %r685, %r1552;
	xor.b32  	%r688, %r687, %r679;
	xor.b32  	%r689, %r678, %r682;
	xor.b32  	%r690, %r689, %r680;
	add.s32 	%r691, %r679, -1640531527;
	add.s32 	%r692, %r680, -1150833019;
	mul.hi.u32 	%r693, %r681, %r688;
	mul.lo.s32 	%r694, %r688, -766435501;
	mul.hi.u32 	%r695, %r684, %r690;
	mul.lo.s32 	%r696, %r690, -845247145;
	xor.b32  	%r697, %r686, %r695;
	xor.b32  	%r698, %r697, %r691;
	xor.b32  	%r699, %r693, %r683;
	xor.b32  	%r700, %r699, %r692;
	add.s32 	%r701, %r679, 1013904242;
	add.s32 	%r702, %r680, 1993301258;
	mul.hi.u32 	%r703, %r681, %r698;
	mul.lo.s32 	%r704, %r698, -766435501;
	mul.hi.u32 	%r705, %r684, %r700;
	mul.lo.s32 	%r706, %r700, -845247145;
	xor.b32  	%r707, %r696, %r701;
	xor.b32  	%r708, %r707, %r705;
	xor.b32  	%r709, %r702, %r694;
	xor.b32  	%r710, %r709, %r703;
	add.s32 	%r711, %r679, -626627285;
	add.s32 	%r712, %r680, 842468239;
	mul.hi.u32 	%r713, %r681, %r708;
	mul.lo.s32 	%r714, %r708, -766435501;
	mul.hi.u32 	%r715, %r684, %r710;
	mul.lo.s32 	%r716, %r710, -845247145;
	xor.b32  	%r717, %r706, %r711;
	xor.b32  	%r718, %r717, %r715;
	xor.b32  	%r719, %r704, %r712;
	xor.b32  	%r720, %r719, %r713;
	add.s32 	%r721, %r679, 2027808484;
	add.s32 	%r722, %r680, -308364780;
	mul.hi.u32 	%r723, %r681, %r718;
	mul.lo.s32 	%r724, %r718, -766435501;
	mul.hi.u32 	%r725, %r684, %r720;
	mul.lo.s32 	%r726, %r720, -845247145;
	xor.b32  	%r727, %r716, %r721;
	xor.b32  	%r728, %r727, %r725;
	xor.b32  	%r729, %r714, %r722;
	xor.b32  	%r730, %r729, %r723;
	add.s32 	%r731, %r679, 387276957;
	add.s32 	%r732, %r680, -1459197799;
	mul.hi.u32 	%r733, %r681, %r728;
	mul.lo.s32 	%r734, %r728, -766435501;
	mul.hi.u32 	%r735, %r684, %r730;
	mul.lo.s32 	%r736, %r730, -845247145;
	xor.b32  	%r737, %r726, %r731;
	xor.b32  	%r738, %r737, %r735;
	xor.b32  	%r739, %r724, %r732;
	xor.b32  	%r740, %r739, %r733;
	add.s32 	%r741, %r679, -1253254570;
	add.s32 	%r742, %r680, 1684936478;
	mul.hi.u32 	%r743, %r681, %r738;
	mul.lo.s32 	%r744, %r738, -766435501;
	mul.hi.u32 	%r745, %r684, %r740;
	mul.lo.s32 	%r746, %r740, -845247145;
	xor.b32  	%r747, %r736, %r741;
	xor.b32  	%r748, %r747, %r745;
	xor.b32  	%r749, %r734, %r742;
	xor.b32  	%r750, %r749, %r743;
	add.s32 	%r751, %r679, 1401181199;
	add.s32 	%r752, %r680, 534103459;
	mul.hi.u32 	%r753, %r681, %r748;
	mul.lo.s32 	%r754, %r748, -766435501;
	mul.hi.u32 	%r755, %r684, %r750;
	mul.lo.s32 	%r756, %r750, -845247145;
	xor.b32  	%r757, %r746, %r751;
	xor.b32  	%r758, %r757, %r755;
	xor.b32  	%r759, %r744, %r752;
	xor.b32  	%r760, %r759, %r753;
	add.s32 	%r761, %r679, -239350328;
	add.s32 	%r762, %r680, -616729560;
	mul.hi.u32 	%r763, %r681, %r758;
	mul.lo.s32 	%r764, %r758, -766435501;
	mul.hi.u32 	%r765, %r684, %r760;
	mul.lo.s32 	%r766, %r760, -845247145;
	xor.b32  	%r767, %r756, %r761;
	xor.b32  	%r768, %r767, %r765;
	xor.b32  	%r769, %r754, %r762;
	xor.b32  	%r770, %r769, %r763;
	add.s32 	%r771, %r679, -1879881855;
	add.s32 	%r772, %r680, -1767562579;
	mul.hi.u32 	%r773, %r681, %r768;
	mul.lo.s32 	%r774, %r768, -766435501;
	mul.hi.u32 	%r775, %r684, %r770;
	mul.lo.s32 	%r776, %r770, -845247145;
	xor.b32  	%r777, %r766, %r771;
	xor.b32  	%r778, %r777, %r775;
	xor.b32  	%r779, %r764, %r772;
	xor.b32  	%r780, %r779, %r773;
	st.global.v4.u32 	[%rd1+16], {%r778, %r776, %r780, %r774};
	mov.b32 	%r781, 0;
	st.global.u32 	[%rd1+40], %r781;
$L__BB3_124:
	and.b32  	%r782, %r1550, 1;
	setp.eq.b32 	%p77, %r782, 1;
	@%p77 bra 	$L__BB3_126;
	ld.global.u32 	%r785, [%rd5+-4];
	add.s32 	%r786, %r785, -1;
	st.global.u32 	[%rd5+-4], %r786;
	bra.uni 	$L__BB3_127;
$L__BB3_126:
	ld.global.u32 	%r783, [%rd5];
	add.s32 	%r784, %r783, -1;
	st.global.u32 	[%rd5], %r784;
$L__BB3_127:
	ld.global.u32 	%r787, [%rd6];
	setp.ne.s32 	%p78, %r787, 0;
	@%p78 bra 	$L__BB3_148;
	ld.global.u32 	%r788, [%rd6+-8];
	setp.ne.s32 	%p79, %r788, 0;
	@%p79 bra 	$L__BB3_148;
	ld.global.u32 	%r789, [%rd6+4];
	setp.ne.s32 	%p80, %r789, 1;
	@%p80 bra 	$L__BB3_148;
	ld.global.u32 	%r790, [%rd6+-1596];
	setp.ne.s32 	%p81, %r790, 1;
	@%p81 bra 	$L__BB3_148;
	ld.global.u32 	%r791, [%rd1+40];
	add.s32 	%r84, %r791, 1;
	st.global.u32 	[%rd1+40], %r84;
	setp.eq.s32 	%p82, %r791, 1;
	@%p82 bra 	$L__BB3_135;
	setp.eq.s32 	%p83, %r791, 2;
	@%p83 bra 	$L__BB3_136;
	setp.eq.s32 	%p84, %r791, 3;
	@%p84 bra 	$L__BB3_137;
	ld.global.u32 	%r1553, [%rd1+16];
	bra.uni 	$L__BB3_138;
$L__BB3_135:
	ld.global.u32 	%r1553, [%rd1+20];
	bra.uni 	$L__BB3_138;
$L__BB3_136:
	ld.global.u32 	%r1553, [%rd1+24];
	bra.uni 	$L__BB3_138;
$L__BB3_137:
	ld.global.u32 	%r1553, [%rd1+28];
$L__BB3_138:
	setp.ne.s32 	%p85, %r84, 4;
	@%p85 bra 	$L__BB3_145;
	ld.global.v2.u32 	{%r792, %r1555}, [%rd1];
	add.s32 	%r91, %r792, 1;
	setp.eq.s32 	%p86, %r91, 0;
	st.global.u32 	[%rd1], %r91;
	@%p86 bra 	$L__BB3_141;
	ld.global.u32 	%r1554, [%rd1+8];
	bra.uni 	$L__BB3_144;
$L__BB3_141:
	add.s32 	%r1555, %r1555, 1;
	setp.ne.s32 	%p87, %r1555, 0;
	st.global.u32 	[%rd1+4], %r1555;
	ld.global.u32 	%r1554, [%rd1+8];
	@%p87 bra 	$L__BB3_144;
	add.s32 	%r1554, %r1554, 1;
	setp.ne.s32 	%p88, %r1554, 0;
	st.global.u32 	[%rd1+8], %r1554;
	mov.b32 	%r1555, 0;
	@%p88 bra 	$L__BB3_144;
	ld.global.u32 	%r795, [%rd1+12];
	add.s32 	%r796, %r795, 1;
	st.global.u32 	[%rd1+12], %r796;
	mov.b32 	%r1554, 0;
	mov.u32 	%r1555, %r1554;
$L__BB3_144:
	ld.global.u32 	%r797, [%rd1+12];
	ld.global.v2.u32 	{%r798, %r799}, [%rd1+32];
	mov.b32 	%r800, -766435501;
	mul.hi.u32 	%r801, %r800, %r91;
	mul.lo.s32 	%r802, %r91, -766435501;
	mov.b32 	%r803, -845247145;
	mul.hi.u32 	%r804, %r803, %r1554;
	mul.lo.s32 	%r805, %r1554, -845247145;
	xor.b32  	%r806, %r804, %r1555;
	xor.b32  	%r807, %r806, %r798;
	xor.b32  	%r808, %r797, %r801;
	xor.b32  	%r809, %r808, %r799;
	add.s32 	%r810, %r798, -1640531527;
	add.s32 	%r811, %r799, -1150833019;
	mul.hi.u32 	%r812, %r800, %r807;
	mul.lo.s32 	%r813, %r807, -766435501;
	mul.hi.u32 	%r814, %r803, %r809;
	mul.lo.s32 	%r815, %r809, -845247145;
	xor.b32  	%r816, %r805, %r814;
	xor.b32  	%r817, %r816, %r810;
	xor.b32  	%r818, %r812, %r802;
	xor.b32  	%r819, %r818, %r811;
	add.s32 	%r820, %r798, 1013904242;
	add.s32 	%r821, %r799, 1993301258;
	mul.hi.u32 	%r822, %r800, %r817;
	mul.lo.s32 	%r823, %r817, -766435501;
	mul.hi.u32 	%r824, %r803, %r819;
	mul.lo.s32 	%r825, %r819, -845247145;
	xor.b32  	%r826, %r815, %r820;
	xor.b32  	%r827, %r826, %r824;
	xor.b32  	%r828, %r821, %r813;
	xor.b32  	%r829, %r828, %r822;
	add.s32 	%r830, %r798, -626627285;
	add.s32 	%r831, %r799, 842468239;
	mul.hi.u32 	%r832, %r800, %r827;
	mul.lo.s32 	%r833, %r827, -766435501;
	mul.hi.u32 	%r834, %r803, %r829;
	mul.lo.s32 	%r835, %r829, -845247145;
	xor.b32  	%r836, %r825, %r830;
	xor.b32  	%r837, %r836, %r834;
	xor.b32  	%r838, %r823, %r831;
	xor.b32  	%r839, %r838, %r832;
	add.s32 	%r840, %r798, 2027808484;
	add.s32 	%r841, %r799, -308364780;
	mul.hi.u32 	%r842, %r800, %r837;
	mul.lo.s32 	%r843, %r837, -766435501;
	mul.hi.u32 	%r844, %r803, %r839;
	mul.lo.s32 	%r845, %r839, -845247145;
	xor.b32  	%r846, %r835, %r840;
	xor.b32  	%r847, %r846, %r844;
	xor.b32  	%r848, %r833, %r841;
	xor.b32  	%r849, %r848, %r842;
	add.s32 	%r850, %r798, 387276957;
	add.s32 	%r851, %r799, -1459197799;
	mul.hi.u32 	%r852, %r800, %r847;
	mul.lo.s32 	%r853, %r847, -766435501;
	mul.hi.u32 	%r854, %r803, %r849;
	mul.lo.s32 	%r855, %r849, -845247145;
	xor.b32  	%r856, %r845, %r850;
	xor.b32  	%r857, %r856, %r854;
	xor.b32  	%r858, %r843, %r851;
	xor.b32  	%r859, %r858, %r852;
	add.s32 	%r860, %r798, -1253254570;
	add.s32 	%r861, %r799, 1684936478;
	mul.hi.u32 	%r862, %r800, %r857;
	mul.lo.s32 	%r863, %r857, -766435501;
	mul.hi.u32 	%r864, %r803, %r859;
	mul.lo.s32 	%r865, %r859, -845247145;
	xor.b32  	%r866, %r855, %r860;
	xor.b32  	%r867, %r866, %r864;
	xor.b32  	%r868, %r853, %r861;
	xor.b32  	%r869, %r868, %r862;
	add.s32 	%r870, %r798, 1401181199;
	add.s32 	%r871, %r799, 534103459;
	mul.hi.u32 	%r872, %r800, %r867;
	mul.lo.s32 	%r873, %r867, -766435501;
	mul.hi.u32 	%r874, %r803, %r869;
	mul.lo.s32 	%r875, %r869, -845247145;
	xor.b32  	%r876, %r865, %r870;
	xor.b32  	%r877, %r876, %r874;
	xor.b32  	%r878, %r863, %r871;
	xor.b32  	%r879, %r878, %r872;
	add.s32 	%r880, %r798, -239350328;
	add.s32 	%r881, %r799, -616729560;
	mul.hi.u32 	%r882, %r800, %r877;
	mul.lo.s32 	%r883, %r877, -766435501;
	mul.hi.u32 	%r884, %r803, %r879;
	mul.lo.s32 	%r885, %r879, -845247145;
	xor.b32  	%r886, %r875, %r880;
	xor.b32  	%r887, %r886, %r884;
	xor.b32  	%r888, %r873, %r881;
	xor.b32  	%r889, %r888, %r882;
	add.s32 	%r890, %r798, -1879881855;
	add.s32 	%r891, %r799, -1767562579;
	mul.hi.u32 	%r892, %r800, %r887;
	mul.lo.s32 	%r893, %r887, -766435501;
	mul.hi.u32 	%r894, %r803, %r889;
	mul.lo.s32 	%r895, %r889, -845247145;
	xor.b32  	%r896, %r885, %r890;
	xor.b32  	%r897, %r896, %r894;
	xor.b32  	%r898, %r883, %r891;
	xor.b32  	%r899, %r898, %r892;
	st.global.v4.u32 	[%rd1+16], {%r897, %r895, %r899, %r893};
	mov.b32 	%r900, 0;
	st.global.u32 	[%rd1+40], %r900;
$L__BB3_145:
	and.b32  	%r901, %r1553, 1;
	setp.eq.b32 	%p89, %r901, 1;
	@%p89 bra 	$L__BB3_147;
	ld.global.u32 	%r904, [%rd5];
	add.s32 	%r905, %r904, 1;
	st.global.u32 	[%rd5], %r905;
	bra.uni 	$L__BB3_148;
$L__BB3_147:
	ld.global.u32 	%r902, [%rd5];
	add.s32 	%r903, %r902, -1;
	st.global.u32 	[%rd5], %r903;
$L__BB3_148:
	ld.global.u32 	%r906, [%rd6];
	setp.ne.s32 	%p90, %r906, 1;
	@%p90 bra 	$L__BB3_171;
	ld.global.u32 	%r907, [%rd6+-8];
	setp.ne.s32 	%p91, %r907, 1;
	@%p91 bra 	$L__BB3_171;
	ld.global.u32 	%r908, [%rd6+4];
	setp.ne.s32 	%p92, %r908, 1;
	@%p92 bra 	$L__BB3_171;
	ld.global.u32 	%r909, [%rd6+-1596];
	setp.ne.s32 	%p93, %r909, 0;
	@%p93 bra 	$L__BB3_171;
	ld.global.u32 	%r910, [%rd1+40];
	add.s32 	%r98, %r910, 1;
	st.global.u32 	[%rd1+40], %r98;
	setp.eq.s32 	%p94, %r910, 1;
	@%p94 bra 	$L__BB3_156;
	setp.eq.s32 	%p95, %r910, 2;
	@%p95 bra 	$L__BB3_157;
	setp.eq.s32 	%p96, %r910, 3;
	@%p96 bra 	$L__BB3_158;
	ld.global.u32 	%r1556, [%rd1+16];
	bra.uni 	$L__BB3_159;
$L__BB3_156:
	ld.global.u32 	%r1556, [%rd1+20];
	bra.uni 	$L__BB3_159;
$L__BB3_157:
	ld.global.u32 	%r1556, [%rd1+24];
	bra.uni 	$L__BB3_159;
$L__BB3_158:
	ld.global.u32 	%r1556, [%rd1+28];
$L__BB3_159:
	setp.ne.s32 	%p97, %r98, 4;
	@%p97 bra 	$L__BB3_166;
	ld.global.v2.u32 	{%r911, %r1558}, [%rd1];
	add.s32 	%r105, %r911, 1;
	setp.eq.s32 	%p98, %r105, 0;
	st.global.u32 	[%rd1], %r105;
	@%p98 bra 	$L__BB3_162;
	ld.global.u32 	%r1557, [%rd1+8];
	bra.uni 	$L__BB3_165;
$L__BB3_162:
	add.s32 	%r1558, %r1558, 1;
	setp.ne.s32 	%p99, %r1558, 0;
	st.global.u32 	[%rd1+4], %r1558;
	ld.global.u32 	%r1557, [%rd1+8];
	@%p99 bra 	$L__BB3_165;
	add.s32 	%r1557, %r1557, 1;
	setp.ne.s32 	%p100, %r1557, 0;
	st.global.u32 	[%rd1+8], %r1557;
	mov.b32 	%r1558, 0;
	@%p100 bra 	$L__BB3_165;
	ld.global.u32 	%r914, [%rd1+12];
	add.s32 	%r915, %r914, 1;
	st.global.u32 	[%rd1+12], %r915;
	mov.b32 	%r1557, 0;
	mov.u32 	%r1558, %r1557;
$L__BB3_165:
	ld.global.u32 	%r916, [%rd1+12];
	ld.global.v2.u32 	{%r917, %r918}, [%rd1+32];
	mov.b32 	%r919, -766435501;
	mul.hi.u32 	%r920, %r919, %r105;
	mul.lo.s32 	%r921, %r105, -766435501;
	mov.b32 	%r922, -845247145;
	mul.hi.u32 	%r923, %r922, %r1557;
	mul.lo.s32 	%r924, %r1557, -845247145;
	xor.b32  	%r925, %r923, %r1558;
	xor.b32  	%r926, %r925, %r917;
	xor.b32  	%r927, %r916, %r920;
	xor.b32  	%r928, %r927, %r918;
	add.s32 	%r929, %r917, -1640531527;
	add.s32 	%r930, %r918, -1150833019;
	mul.hi.u32 	%r931, %r919, %r926;
	mul.lo.s32 	%r932, %r926, -766435501;
	mul.hi.u32 	%r933, %r922, %r928;
	mul.lo.s32 	%r934, %r928, -845247145;
	xor.b32  	%r935, %r924, %r933;
	xor.b32  	%r936, %r935, %r929;
	xor.b32  	%r937, %r931, %r921;
	xor.b32  	%r938, %r937, %r930;
	add.s32 	%r939, %r917, 1013904242;
	add.s32 	%r940, %r918, 1993301258;
	mul.hi.u32 	%r941, %r919, %r936;
	mul.lo.s32 	%r942, %r936, -766435501;
	mul.hi.u32 	%r943, %r922, %r938;
	mul.lo.s32 	%r944, %r938, -845247145;
	xor.b32  	%r945, %r934, %r939;
	xor.b32  	%r946, %r945, %r943;
	xor.b32  	%r947, %r940, %r932;
	xor.b32  	%r948, %r947, %r941;
	add.s32 	%r949, %r917, -626627285;
	add.s32 	%r950, %r918, 842468239;
	mul.hi.u32 	%r951, %r919, %r946;
	mul.lo.s32 	%r952, %r946, -766435501;
	mul.hi.u32 	%r953, %r922, %r948;
	mul.lo.s32 	%r954, %r948, -845247145;
	xor.b32  	%r955, %r944, %r949;
	xor.b32  	%r956, %r955, %r953;
	xor.b32  	%r957, %r942, %r950;
	xor.b32  	%r958, %r957, %r951;
	add.s32 	%r959, %r917, 2027808484;
	add.s32 	%r960, %r918, -308364780;
	mul.hi.u32 	%r961, %r919, %r956;
	mul.lo.s32 	%r962, %r956, -766435501;
	mul.hi.u32 	%r963, %r922, %r958;
	mul.lo.s32 	%r964, %r958, -845247145;
	xor.b32  	%r965, %r954, %r959;
	xor.b32  	%r966, %r965, %r963;
	xor.b32  	%r967, %r952, %r960;
	xor.b32  	%r968, %r967, %r961;
	add.s32 	%r969, %r917, 387276957;
	add.s32 	%r970, %r918, -1459197799;
	mul.hi.u32 	%r971, %r919, %r966;
	mul.lo.s32 	%r972, %r966, -766435501;
	mul.hi.u32 	%r973, %r922, %r968;
	mul.lo.s32 	%r974, %r968, -845247145;
	xor.b32  	%r975, %r964, %r969;
	xor.b32  	%r976, %r975, %r973;
	xor.b32  	%r977, %r962, %r970;
	xor.b32  	%r978, %r977, %r971;
	add.s32 	%r979, %r917, -1253254570;
	add.s32 	%r980, %r918, 1684936478;
	mul.hi.u32 	%r981, %r919, %r976;
	mul.lo.s32 	%r982, %r976, -766435501;
	mul.hi.u32 	%r983, %r922, %r978;
	mul.lo.s32 	%r984, %r978, -845247145;
	xor.b32  	%r985, %r974, %r979;
	xor.b32  	%r986, %r985, %r983;
	xor.b32  	%r987, %r972, %r980;
	xor.b32  	%r988, %r987, %r981;
	add.s32 	%r989, %r917, 1401181199;
	add.s32 	%r990, %r918, 534103459;
	mul.hi.u32 	%r991, %r919, %r986;
	mul.lo.s32 	%r992, %r986, -766435501;
	mul.hi.u32 	%r993, %r922, %r988;
	mul.lo.s32 	%r994, %r988, -845247145;
	xor.b32  	%r995, %r984, %r989;
	xor.b32  	%r996, %r995, %r993;
	xor.b32  	%r997, %r982, %r990;
	xor.b32  	%r998, %r997, %r991;
	add.s32 	%r999, %r917, -239350328;
	add.s32 	%r1000, %r918, -616729560;
	mul.hi.u32 	%r1001, %r919, %r996;
	mul.lo.s32 	%r1002, %r996, -766435501;
	mul.hi.u32 	%r1003, %r922, %r998;
	mul.lo.s32 	%r1004, %r998, -845247145;
	xor.b32  	%r1005, %r994, %r999;
	xor.b32  	%r1006, %r1005, %r1003;
	xor.b32  	%r1007, %r992, %r1000;
	xor.b32  	%r1008, %r1007, %r1001;
	add.s32 	%r1009, %r917, -1879881855;
	add.s32 	%r1010, %r918, -1767562579;
	mul.hi.u32 	%r1011, %r919, %r1006;
	mul.lo.s32 	%r1012, %r1006, -766435501;
	mul.hi.u32 	%r1013, %r922, %r1008;
	mul.lo.s32 	%r1014, %r1008, -845247145;
	xor.b32  	%r1015, %r1004, %r1009;
	xor.b32  	%r1016, %r1015, %r1013;
	xor.b32  	%r1017, %r1002, %r1010;
	xor.b32  	%r1018, %r1017, %r1011;
	st.global.v4.u32 	[%rd1+16], {%r1016, %r1014, %r1018, %r1012};
	mov.b32 	%r1019, 0;
	st.global.u32 	[%rd1+40], %r1019;
$L__BB3_166:
	mul.hi.u32 	%r1021, %r1556, -1431655765;
	shr.u32 	%r1022, %r1021, 1;
	mul.lo.s32 	%r1023, %r1022, 3;
	sub.s32 	%r1020, %r1556, %r1023;
	setp.eq.s32 	%p101, %r1020, 1;
	@%p101 bra 	$L__BB3_169;
	setp.ne.s32 	%p102, %r1020, 0;
	@%p102 bra 	$L__BB3_170;
	ld.global.u32 	%r1026, [%rd5+-4];
	add.s32 	%r1027, %r1026, 1;
	st.global.u32 	[%rd5+-4], %r1027;
	bra.uni 	$L__BB3_171;
$L__BB3_169:
	ld.global.u32 	%r1024, [%rd5+-4];
	add.s32 	%r1025, %r1024, -1;
	st.global.u32 	[%rd5+-4], %r1025;
	bra.uni 	$L__BB3_171;
$L__BB3_170:
	ld.global.u32 	%r1028, [%rd5];
	add.s32 	%r1029, %r1028, 1;
	st.global.u32 	[%rd5], %r1029;
$L__BB3_171:
	ld.global.u32 	%r1030, [%rd6];
	setp.ne.s32 	%p103, %r1030, 1;
	@%p103 bra 	$L__BB3_194;
	ld.global.u32 	%r1031, [%rd6+-8];
	setp.ne.s32 	%p104, %r1031, 1;
	@%p104 bra 	$L__BB3_194;
	ld.global.u32 	%r1032, [%rd6+4];
	setp.ne.s32 	%p105, %r1032, 0;
	@%p105 bra 	$L__BB3_194;
	ld.global.u32 	%r1033, [%rd6+-1596];
	setp.ne.s32 	%p106, %r1033, 1;
	@%p106 bra 	$L__BB3_194;
	ld.global.u32 	%r1034, [%rd1+40];
	add.s32 	%r112, %r1034, 1;
	st.global.u32 	[%rd1+40], %r112;
	setp.eq.s32 	%p107, %r1034, 1;
	@%p107 bra 	$L__BB3_179;
	setp.eq.s32 	%p108, %r1034, 2;
	@%p108 bra 	$L__BB3_180;
	setp.eq.s32 	%p109, %r1034, 3;
	@%p109 bra 	$L__BB3_181;
	ld.global.u32 	%r1559, [%rd1+16];
	bra.uni 	$L__BB3_182;
$L__BB3_179:
	ld.global.u32 	%r1559, [%rd1+20];
	bra.uni 	$L__BB3_182;
$L__BB3_180:
	ld.global.u32 	%r1559, [%rd1+24];
	bra.uni 	$L__BB3_182;
$L__BB3_181:
	ld.global.u32 	%r1559, [%rd1+28];
$L__BB3_182:
	setp.ne.s32 	%p110, %r112, 4;
	@%p110 bra 	$L__BB3_189;
	ld.global.v2.u32 	{%r1035, %r1561}, [%rd1];
	add.s32 	%r119, %r1035, 1;
	setp.eq.s32 	%p111, %r119, 0;
	st.global.u32 	[%rd1], %r119;
	@%p111 bra 	$L__BB3_185;
	ld.global.u32 	%r1560, [%rd1+8];
	bra.uni 	$L__BB3_188;
$L__BB3_185:
	add.s32 	%r1561, %r1561, 1;
	setp.ne.s32 	%p112, %r1561, 0;
	st.global.u32 	[%rd1+4], %r1561;
	ld.global.u32 	%r1560, [%rd1+8];
	@%p112 bra 	$L__BB3_188;
	add.s32 	%r1560, %r1560, 1;
	setp.ne.s32 	%p113, %r1560, 0;
	st.global.u32 	[%rd1+8], %r1560;
	mov.b32 	%r1561, 0;
	@%p113 bra 	$L__BB3_188;
	ld.global.u32 	%r1038, [%rd1+12];
	add.s32 	%r1039, %r1038, 1;
	st.global.u32 	[%rd1+12], %r1039;
	mov.b32 	%r1560, 0;
	mov.u32 	%r1561, %r1560;
$L__BB3_188:
	ld.global.u32 	%r1040, [%rd1+12];
	ld.global.v2.u32 	{%r1041, %r1042}, [%rd1+32];
	mov.b32 	%r1043, -766435501;
	mul.hi.u32 	%r1044, %r1043, %r119;
	mul.lo.s32 	%r1045, %r119, -766435501;
	mov.b32 	%r1046, -845247145;
	mul.hi.u32 	%r1047, %r1046, %r1560;
	mul.lo.s32 	%r1048, %r1560, -845247145;
	xor.b32  	%r1049, %r1047, %r1561;
	xor.b32  	%r1050, %r1049, %r1041;
	xor.b32  	%r1051, %r1040, %r1044;
	xor.b32  	%r1052, %r1051, %r1042;
	add.s32 	%r1053, %r1041, -1640531527;
	add.s32 	%r1054, %r1042, -1150833019;
	mul.hi.u32 	%r1055, %r1043, %r1050;
	mul.lo.s32 	%r1056, %r1050, -766435501;
	mul.hi.u32 	%r1057, %r1046, %r1052;
	mul.lo.s32 	%r1058, %r1052, -845247145;
	xor.b32  	%r1059, %r1048, %r1057;
	xor.b32  	%r1060, %r1059, %r1053;
	xor.b32  	%r1061, %r1055, %r1045;
	xor.b32  	%r1062, %r1061, %r1054;
	add.s32 	%r1063, %r1041, 1013904242;
	add.s32 	%r1064, %r1042, 1993301258;
	mul.hi.u32 	%r1065, %r1043, %r1060;
	mul.lo.s32 	%r1066, %r1060, -766435501;
	mul.hi.u32 	%r1067, %r1046, %r1062;
	mul.lo.s32 	%r1068, %r1062, -845247145;
	xor.b32  	%r1069, %r1058, %r1063;
	xor.b32  	%r1070, %r1069, %r1067;
	xor.b32  	%r1071, %r1064, %r1056;
	xor.b32  	%r1072, %r1071, %r1065;
	add.s32 	%r1073, %r1041, -626627285;
	add.s32 	%r1074, %r1042, 842468239;
	mul.hi.u32 	%r1075, %r1043, %r1070;
	mul.lo.s32 	%r1076, %r1070, -766435501;
	mul.hi.u32 	%r1077, %r1046, %r1072;
	mul.lo.s32 	%r1078, %r1072, -845247145;
	xor.b32  	%r1079, %r1068, %r1073;
	xor.b32  	%r1080, %r1079, %r1077;
	xor.b32  	%r1081, %r1066, %r1074;
	xor.b32  	%r1082, %r1081, %r1075;
	add.s32 	%r1083, %r1041, 2027808484;
	add.s32 	%r1084, %r1042, -308364780;
	mul.hi.u32 	%r1085, %r1043, %r1080;
	mul.lo.s32 	%r1086, %r1080, -766435501;
	mul.hi.u32 	%r1087, %r1046, %r1082;
	mul.lo.s32 	%r1088, %r1082, -845247145;
	xor.b32  	%r1089, %r1078, %r1083;
	xor.b32  	%r1090, %r1089, %r1087;
	xor.b32  	%r1091, %r1076, %r1084;
	xor.b32  	%r1092, %r1091, %r1085;
	add.s32 	%r1093, %r1041, 387276957;
	add.s32 	%r1094, %r1042, -1459197799;
	mul.hi.u32 	%r1095, %r1043, %r1090;
	mul.lo.s32 	%r1096, %r1090, -766435501;
	mul.hi.u32 	%r1097, %r1046, %r1092;
	mul.lo.s32 	%r1098, %r1092, -845247145;
	xor.b32  	%r1099, %r1088, %r1093;
	xor.b32  	%r1100, %r1099, %r1097;
	xor.b32  	%r1101, %r1086, %r1094;
	xor.b32  	%r1102, %r1101, %r1095;
	add.s32 	%r1103, %r1041, -1253254570;
	add.s32 	%r1104, %r1042, 1684936478;
	mul.hi.u32 	%r1105, %r1043, %r1100;
	mul.lo.s32 	%r1106, %r1100, -766435501;
	mul.hi.u32 	%r1107, %r1046, %r1102;
	mul.lo.s32 	%r1108, %r1102, -845247145;
	xor.b32  	%r1109, %r1098, %r1103;
	xor.b32  	%r1110, %r1109, %r1107;
	xor.b32  	%r1111, %r1096, %r1104;
	xor.b32  	%r1112, %r1111, %r1105;
	add.s32 	%r1113, %r1041, 1401181199;
	add.s32 	%r1114, %r1042, 534103459;
	mul.hi.u32 	%r1115, %r1043, %r1110;
	mul.lo.s32 	%r1116, %r1110, -766435501;
	mul.hi.u32 	%r1117, %r1046, %r1112;
	mul.lo.s32 	%r1118, %r1112, -845247145;
	xor.b32  	%r1119, %r1108, %r1113;
	xor.b32  	%r1120, %r1119, %r1117;
	xor.b32  	%r1121, %r1106, %r1114;
	xor.b32  	%r1122, %r1121, %r1115;
	add.s32 	%r1123, %r1041, -239350328;
	add.s32 	%r1124, %r1042, -616729560;
	mul.hi.u32 	%r1125, %r1043, %r1120;
	mul.lo.s32 	%r1126, %r1120, -766435501;
	mul.hi.u32 	%r1127, %r1046, %r1122;
	mul.lo.s32 	%r1128, %r1122, -845247145;
	xor.b32  	%r1129, %r1118, %r1123;
	xor.b32  	%r1130, %r1129, %r1127;
	xor.b32  	%r1131, %r1116, %r1124;
	xor.b32  	%r1132, %r1131, %r1125;
	add.s32 	%r1133, %r1041, -1879881855;
	add.s32 	%r1134, %r1042, -1767562579;
	mul.hi.u32 	%r1135, %r1043, %r1130;
	mul.lo.s32 	%r1136, %r1130, -766435501;
	mul.hi.u32 	%r1137, %r1046, %r1132;
	mul.lo.s32 	%r1138, %r1132, -845247145;
	xor.b32  	%r1139, %r1128, %r1133;
	xor.b32  	%r1140, %r1139, %r1137;
	xor.b32  	%r1141, %r1126, %r1134;
	xor.b32  	%r1142, %r1141, %r1135;
	st.global.v4.u32 	[%rd1+16], {%r1140, %r1138, %r1142, %r1136};
	mov.b32 	%r1143, 0;
	st.global.u32 	[%rd1+40], %r1143;
$L__BB3_189:
	mul.hi.u32 	%r1145, %r1559, -1431655765;
	shr.u32 	%r1146, %r1145, 1;
	mul.lo.s32 	%r1147, %r1146, 3;
	sub.s32 	%r1144, %r1559, %r1147;
	setp.eq.s32 	%p114, %r1144, 1;
	@%p114 bra 	$L__BB3_192;
	setp.ne.s32 	%p115, %r1144, 0;
	@%p115 bra 	$L__BB3_193;
	ld.global.u32 	%r1150, [%rd5+-4];
	add.s32 	%r1151, %r1150, 1;
	st.global.u32 	[%rd5+-4], %r1151;
	bra.uni 	$L__BB3_194;
$L__BB3_192:
	ld.global.u32 	%r1148, [%rd5+-4];
	add.s32 	%r1149, %r1148, -1;
	st.global.u32 	[%rd5+-4], %r1149;
	bra.uni 	$L__BB3_194;
$L__BB3_193:
	ld.global.u32 	%r1152, [%rd5];
	add.s32 	%r1153, %r1152, -1;
	st.global.u32 	[%rd5], %r1153;
$L__BB3_194:
	ld.global.u32 	%r1154, [%rd6];
	setp.ne.s32 	%p116, %r1154, 1;
	@%p116 bra 	$L__BB3_217;
	ld.global.u32 	%r1155, [%rd6+-8];
	setp.ne.s32 	%p117, %r1155, 0;
	@%p117 bra 	$L__BB3_217;
	ld.global.u32 	%r1156, [%rd6+4];
	setp.ne.s32 	%p118, %r1156, 1;
	@%p118 bra 	$L__BB3_217;
	ld.global.u32 	%r1157, [%rd6+-1596];
	setp.ne.s32 	%p119, %r1157, 1;
	@%p119 bra 	$L__BB3_217;
	ld.global.u32 	%r1158, [%rd1+40];
	add.s32 	%r126, %r1158, 1;
	st.global.u32 	[%rd1+40], %r126;
	setp.eq.s32 	%p120, %r1158, 1;
	@%p120 bra 	$L__BB3_202;
	setp.eq.s32 	%p121, %r1158, 2;
	@%p121 bra 	$L__BB3_203;
	setp.eq.s32 	%p122, %r1158, 3;
	@%p122 bra 	$L__BB3_204;
	ld.global.u32 	%r1562, [%rd1+16];
	bra.uni 	$L__BB3_205;
$L__BB3_202:
	ld.global.u32 	%r1562, [%rd1+20];
	bra.uni 	$L__BB3_205;
$L__BB3_203:
	ld.global.u32 	%r1562, [%rd1+24];
	bra.uni 	$L__BB3_205;
$L__BB3_204:
	ld.global.u32 	%r1562, [%rd1+28];
$L__BB3_205:
	setp.ne.s32 	%p123, %r126, 4;
	@%p123 bra 	$L__BB3_212;
	ld.global.v2.u32 	{%r1159, %r1564}, [%rd1];
	add.s32 	%r133, %r1159, 1;
	setp.eq.s32 	%p124, %r133, 0;
	st.global.u32 	[%rd1], %r133;
	@%p124 bra 	$L__BB3_208;
	ld.global.u32 	%r1563, [%rd1+8];
	bra.uni 	$L__BB3_211;
$L__BB3_208:
	add.s32 	%r1564, %r1564, 1;
	setp.ne.s32 	%p125, %r1564, 0;
	st.global.u32 	[%rd1+4], %r1564;
	ld.global.u32 	%r1563, [%rd1+8];
	@%p125 bra 	$L__BB3_211;
	add.s32 	%r1563, %r1563, 1;
	setp.ne.s32 	%p126, %r1563, 0;
	st.global.u32 	[%rd1+8], %r1563;
	mov.b32 	%r1564, 0;
	@%p126 bra 	$L__BB3_211;
	ld.global.u32 	%r1162, [%rd1+12];
	add.s32 	%r1163, %r1162, 1;
	st.global.u32 	[%rd1+12], %r1163;
	mov.b32 	%r1563, 0;
	mov.u32 	%r1564, %r1563;
$L__BB3_211:
	ld.global.u32 	%r1164, [%rd1+12];
	ld.global.v2.u32 	{%r1165, %r1166}, [%rd1+32];
	mov.b32 	%r1167, -766435501;
	mul.hi.u32 	%r1168, %r1167, %r133;
	mul.lo.s32 	%r1169, %r133, -766435501;
	mov.b32 	%r1170, -845247145;
	mul.hi.u32 	%r1171, %r1170, %r1563;
	mul.lo.s32 	%r1172, %r1563, -845247145;
	xor.b32  	%r1173, %r1171, %r1564;
	xor.b32  	%r1174, %r1173, %r1165;
	xor.b32  	%r1175, %r1164, %r1168;
	xor.b32  	%r1176, %r1175, %r1166;
	add.s32 	%r1177, %r1165, -1640531527;
	add.s32 	%r1178, %r1166, -1150833019;
	mul.hi.u32 	%r1179, %r1167, %r1174;
	mul.lo.s32 	%r1180, %r1174, -766435501;
	mul.hi.u32 	%r1181, %r1170, %r1176;
	mul.lo.s32 	%r1182, %r1176, -845247145;
	xor.b32  	%r1183, %r1172, %r1181;
	xor.b32  	%r1184, %r1183, %r1177;
	xor.b32  	%r1185, %r1179, %r1169;
	xor.b32  	%r1186, %r1185, %r1178;
	add.s32 	%r1187, %r1165, 1013904242;
	add.s32 	%r1188, %r1166, 1993301258;
	mul.hi.u32 	%r1189, %r1167, %r1184;
	mul.lo.s32 	%r1190, %r1184, -766435501;
	mul.hi.u32 	%r1191, %r1170, %r1186;
	mul.lo.s32 	%r1192, %r1186, -845247145;
	xor.b32  	%r1193, %r1182, %r1187;
	xor.b32  	%r1194, %r1193, %r1191;
	xor.b32  	%r1195, %r1188, %r1180;
	xor.b32  	%r1196, %r1195, %r1189;
	add.s32 	%r1197, %r1165, -626627285;
	add.s32 	%r1198, %r1166, 842468239;
	mul.hi.u32 	%r1199, %r1167, %r1194;
	mul.lo.s32 	%r1200, %r1194, -766435501;
	mul.hi.u32 	%r1201, %r1170, %r1196;
	mul.lo.s32 	%r1202, %r1196, -845247145;
	xor.b32  	%r1203, %r1192, %r1197;
	xor.b32  	%r1204, %r1203, %r1201;
	xor.b32  	%r1205, %r1190, %r1198;
	xor.b32  	%r1206, %r1205, %r1199;
	add.s32 	%r1207, %r1165, 2027808484;
	add.s32 	%r1208, %r1166, -308364780;
	mul.hi.u32 	%r1209, %r1167, %r1204;
	mul.lo.s32 	%r1210, %r1204, -766435501;
	mul.hi.u32 	%r1211, %r1170, %r1206;
	mul.lo.s32 	%r1212, %r1206, -845247145;
	xor.b32  	%r1213, %r1202, %r1207;
	xor.b32  	%r1214, %r1213, %r1211;
	xor.b32  	%r1215, %r1200, %r1208;
	xor.b32  	%r1216, %r1215, %r1209;
	add.s32 	%r1217, %r1165, 387276957;
	add.s32 	%r1218, %r1166, -1459197799;
	mul.hi.u32 	%r1219, %r1167, %r1214;
	mul.lo.s32 	%r1220, %r1214, -766435501;
	mul.hi.u32 	%r1221, %r1170, %r1216;
	mul.lo.s32 	%r1222, %r1216, -845247145;
	xor.b32  	%r1223, %r1212, %r1217;
	xor.b32  	%r1224, %r1223, %r1221;
	xor.b32  	%r1225, %r1210, %r1218;
	xor.b32  	%r1226, %r1225, %r1219;
	add.s32 	%r1227, %r1165, -1253254570;
	add.s32 	%r1228, %r1166, 1684936478;
	mul.hi.u32 	%r1229, %r1167, %r1224;
	mul.lo.s32 	%r1230, %r1224, -766435501;
	mul.hi.u32 	%r1231, %r1170, %r1226;
	mul.lo.s32 	%r1232, %r1226, -845247145;
	xor.b32  	%r1233, %r1222, %r1227;
	xor.b32  	%r1234, %r1233, %r1231;
	xor.b32  	%r1235, %r1220, %r1228;
	xor.b32  	%r1236, %r1235, %r1229;
	add.s32 	%r1237, %r1165, 1401181199;
	add.s32 	%r1238, %r1166, 534103459;
	mul.hi.u32 	%r1239, %r1167, %r1234;
	mul.lo.s32 	%r1240, %r1234, -766435501;
	mul.hi.u32 	%r1241, %r1170, %r1236;
	mul.lo.s32 	%r1242, %r1236, -845247145;
	xor.b32  	%r1243, %r1232, %r1237;
	xor.b32  	%r1244, %r1243, %r1241;
	xor.b32  	%r1245, %r1230, %r1238;
	xor.b32  	%r1246, %r1245, %r1239;
	add.s32 	%r1247, %r1165, -239350328;
	add.s32 	%r1248, %r1166, -616729560;
	mul.hi.u32 	%r1249, %r1167, %r1244;
	mul.lo.s32 	%r1250, %r1244, -766435501;
	mul.hi.u32 	%r1251, %r1170, %r1246;
	mul.lo.s32 	%r1252, %r1246, -845247145;
	xor.b32  	%r1253, %r1242, %r1247;
	xor.b32  	%r1254, %r1253, %r1251;
	xor.b32  	%r1255, %r1240, %r1248;
	xor.b32  	%r1256, %r1255, %r1249;
	add.s32 	%r1257, %r1165, -1879881855;
	add.s32 	%r1258, %r1166, -1767562579;
	mul.hi.u32 	%r1259, %r1167, %r1254;
	mul.lo.s32 	%r1260, %r1254, -766435501;
	mul.hi.u32 	%r1261, %r1170, %r1256;
	mul.lo.s32 	%r1262, %r1256, -845247145;
	xor.b32  	%r1263, %r1252, %r1257;
	xor.b32  	%r1264, %r1263, %r1261;
	xor.b32  	%r1265, %r1250, %r1258;
	xor.b32  	%r1266, %r1265, %r1259;
	st.global.v4.u32 	[%rd1+16], {%r1264, %r1262, %r1266, %r1260};
	mov.b32 	%r1267, 0;
	st.global.u32 	[%rd1+40], %r1267;
$L__BB3_212:
	mul.hi.u32 	%r1269, %r1562, -1431655765;
	shr.u32 	%r1270, %r1269, 1;
	mul.lo.s32 	%r1271, %r1270, 3;
	sub.s32 	%r1268, %r1562, %r1271;
	setp.eq.s32 	%p127, %r1268, 1;
	@%p127 bra 	$L__BB3_215;
	setp.ne.s32 	%p128, %r1268, 0;
	@%p128 bra 	$L__BB3_216;
	ld.global.u32 	%r1274, [%rd5+-4];
	add.s32 	%r1275, %r1274, 1;
	st.global.u32 	[%rd5+-4], %r1275;
	bra.uni 	$L__BB3_217;
$L__BB3_215:
	ld.global.u32 	%r1272, [%rd5];
	add.s32 	%r1273, %r1272, 1;
	st.global.u32 	[%rd5], %r1273;
	bra.uni 	$L__BB3_217;
$L__BB3_216:
	ld.global.u32 	%r1276, [%rd5];
	add.s32 	%r1277, %r1276, -1;
	st.global.u32 	[%rd5], %r1277;
$L__BB3_217:
	ld.global.u32 	%r1278, [%rd6];
	setp.ne.s32 	%p129, %r1278, 0;
	@%p129 bra 	$L__BB3_240;
	ld.global.u32 	%r1279, [%rd6+-8];
	setp.ne.s32 	%p130, %r1279, 1;
	@%p130 bra 	$L__BB3_240;
	ld.global.u32 	%r1280, [%rd6+4];
	setp.ne.s32 	%p131, %r1280, 1;
	@%p131 bra 	$L__BB3_240;
	ld.global.u32 	%r1281, [%rd6+-1596];
	setp.ne.s32 	%p132, %r1281, 1;
	@%p132 bra 	$L__BB3_240;
	ld.global.u32 	%r1282, [%rd1+40];
	add.s32 	%r140, %r1282, 1;
	st.global.u32 	[%rd1+40], %r140;
	setp.eq.s32 	%p133, %r1282, 1;
	@%p133 bra 	$L__BB3_225;
	setp.eq.s32 	%p134, %r1282, 2;
	@%p134 bra 	$L__BB3_226;
	setp.eq.s32 	%p135, %r1282, 3;
	@%p135 bra 	$L__BB3_227;
	ld.global.u32 	%r1565, [%rd1+16];
	bra.uni 	$L__BB3_228;
$L__BB3_225:
	ld.global.u32 	%r1565, [%rd1+20];
	bra.uni 	$L__BB3_228;
$L__BB3_226:
	ld.global.u32 	%r1565, [%rd1+24];
	bra.uni 	$L__BB3_228;
$L__BB3_227:
	ld.global.u32 	%r1565, [%rd1+28];
$L__BB3_228:
	setp.ne.s32 	%p136, %r140, 4;
	@%p136 bra 	$L__BB3_235;
	ld.global.v2.u32 	{%r1283, %r1567}, [%rd1];
	add.s32 	%r147, %r1283, 1;
	setp.eq.s32 	%p137, %r147, 0;
	st.global.u32 	[%rd1], %r147;
	@%p137 bra 	$L__BB3_231;
	ld.global.u32 	%r1566, [%rd1+8];
	bra.uni 	$L__BB3_234;
$L__BB3_231:
	add.s32 	%r1567, %r1567, 1;
	setp.ne.s32 	%p138, %r1567, 0;
	st.global.u32 	[%rd1+4], %r1567;
	ld.global.u32 	%r1566, [%rd1+8];
	@%p138 bra 	$L__BB3_234;
	add.s32 	%r1566, %r1566, 1;
	setp.ne.s32 	%p139, %r1566, 0;
	st.global.u32 	[%rd1+8], %r1566;
	mov.b32 	%r1567, 0;
	@%p139 bra 	$L__BB3_234;
	ld.global.u32 	%r1286, [%rd1+12];
	add.s32 	%r1287, %r1286, 1;
	st.global.u32 	[%rd1+12], %r1287;
	mov.b32 	%r1566, 0;
	mov.u32 	%r1567, %r1566;
$L__BB3_234:
	ld.global.u32 	%r1288, [%rd1+12];
	ld.global.v2.u32 	{%r1289, %r1290}, [%rd1+32];
	mov.b32 	%r1291, -766435501;
	mul.hi.u32 	%r1292, %r1291, %r147;
	mul.lo.s32 	%r1293, %r147, -766435501;
	mov.b32 	%r1294, -845247145;
	mul.hi.u32 	%r1295, %r1294, %r1566;
	mul.lo.s32 	%r1296, %r1566, -845247145;
	xor.b32  	%r1297, %r1295, %r1567;
	xor.b32  	%r1298, %r1297, %r1289;
	xor.b32  	%r1299, %r1288, %r1292;
	xor.b32  	%r1300, %r1299, %r1290;
	add.s32 	%r1301, %r1289, -1640531527;
	add.s32 	%r1302, %r1290, -1150833019;
	mul.hi.u32 	%r1303, %r1291, %r1298;
	mul.lo.s32 	%r1304, %r1298, -766435501;
	mul.hi.u32 	%r1305, %r1294, %r1300;
	mul.lo.s32 	%r1306, %r1300, -845247145;
	xor.b32  	%r1307, %r1296, %r1305;
	xor.b32  	%r1308, %r1307, %r1301;
	xor.b32  	%r1309, %r1303, %r1293;
	xor.b32  	%r1310, %r1309, %r1302;
	add.s32 	%r1311, %r1289, 1013904242;
	add.s32 	%r1312, %r1290, 1993301258;
	mul.hi.u32 	%r1313, %r1291, %r1308;
	mul.lo.s32 	%r1314, %r1308, -766435501;
	mul.hi.u32 	%r1315, %r1294, %r1310;
	mul.lo.s32 	%r1316, %r1310, -845247145;
	xor.b32  	%r1317, %r1306, %r1311;
	xor.b32  	%r1318, %r1317, %r1315;
	xor.b32  	%r1319, %r1312, %r1304;
	xor.b32  	%r1320, %r1319, %r1313;
	add.s32 	%r1321, %r1289, -626627285;
	add.s32 	%r1322, %r1290, 842468239;
	mul.hi.u32 	%r1323, %r1291, %r1318;
	mul.lo.s32 	%r1324, %r1318, -766435501;
	mul.hi.u32 	%r1325, %r1294, %r1320;
	mul.lo.s32 	%r1326, %r1320, -845247145;
	xor.b32  	%r1327, %r1316, %r1321;
	xor.b32  	%r1328, %r1327, %r1325;
	xor.b32  	%r1329, %r1314, %r1322;
	xor.b32  	%r1330, %r1329, %r1323;
	add.s32 	%r1331, %r1289, 2027808484;
	add.s32 	%r1332, %r1290, -308364780;
	mul.hi.u32 	%r1333, %r1291, %r1328;
	mul.lo.s32 	%r1334, %r1328, -766435501;
	mul.hi.u32 	%r1335, %r1294, %r1330;
	mul.lo.s32 	%r1336, %r1330, -845247145;
	xor.b32  	%r1337, %r1326, %r1331;
	xor.b32  	%r1338, %r1337, %r1335;
	xor.b32  	%r1339, %r1324, %r1332;
	xor.b32  	%r1340, %r1339, %r1333;
	add.s32 	%r1341, %r1289, 387276957;
	add.s32 	%r1342, %r1290, -1459197799;
	mul.hi.u32 	%r1343, %r1291, %r1338;
	mul.lo.s32 	%r1344, %r1338, -766435501;
	mul.hi.u32 	%r1345, %r1294, %r1340;
	mul.lo.s32 	%r1346, %r1340, -845247145;
	xor.b32  	%r1347, %r1336, %r1341;
	xor.b32  	%r1348, %r1347, %r1345;
	xor.b32  	%r1349, %r1334, %r1342;
	xor.b32  	%r1350, %r1349, %r1343;
	add.s32 	%r1351, %r1289, -1253254570;
	add.s32 	%r1352, %r1290, 1684936478;
	mul.hi.u32 	%r1353, %r1291, %r1348;
	mul.lo.s32 	%r1354, %r1348, -766435501;
	mul.hi.u32 	%r1355, %r1294, %r1350;
	mul.lo.s32 	%r1356, %r1350, -845247145;
	xor.b32  	%r1357, %r1346, %r1351;
	xor.b32  	%r1358, %r1357, %r1355;
	xor.b32  	%r1359, %r1344, %r1352;
	xor.b32  	%r1360, %r1359, %r1353;
	add.s32 	%r1361, %r1289, 1401181199;
	add.s32 	%r1362, %r1290, 534103459;
	mul.hi.u32 	%r1363, %r1291, %r1358;
	mul.lo.s32 	%r1364, %r1358, -766435501;
	mul.hi.u32 	%r1365, %r1294, %r1360;
	mul.lo.s32 	%r1366, %r1360, -845247145;
	xor.b32  	%r1367, %r1356, %r1361;
	xor.b32  	%r1368, %r1367, %r1365;
	xor.b32  	%r1369, %r1354, %r1362;
	xor.b32  	%r1370, %r1369, %r1363;
	add.s32 	%r1371, %r1289, -239350328;
	add.s32 	%r1372, %r1290, -616729560;
	mul.hi.u32 	%r1373, %r1291, %r1368;
	mul.lo.s32 	%r1374, %r1368, -766435501;
	mul.hi.u32 	%r1375, %r1294, %r1370;
	mul.lo.s32 	%r1376, %r1370, -845247145;
	xor.b32  	%r1377, %r1366, %r1371;
	xor.b32  	%r1378, %r1377, %r1375;
	xor.b32  	%r1379, %r1364, %r1372;
	xor.b32  	%r1380, %r1379, %r1373;
	add.s32 	%r1381, %r1289, -1879881855;
	add.s32 	%r1382, %r1290, -1767562579;
	mul.hi.u32 	%r1383, %r1291, %r1378;
	mul.lo.s32 	%r1384, %r1378, -766435501;
	mul.hi.u32 	%r1385, %r1294, %r1380;
	mul.lo.s32 	%r1386, %r1380, -845247145;
	xor.b32  	%r1387, %r1376, %r1381;
	xor.b32  	%r1388, %r1387, %r1385;
	xor.b32  	%r1389, %r1374, %r1382;
	xor.b32  	%r1390, %r1389, %r1383;
	st.global.v4.u32 	[%rd1+16], {%r1388, %r1386, %r1390, %r1384};
	mov.b32 	%r1391, 0;
	st.global.u32 	[%rd1+40], %r1391;
$L__BB3_235:
	mul.hi.u32 	%r1393, %r1565, -1431655765;
	shr.u32 	%r1394, %r1393, 1;
	mul.lo.s32 	%r1395, %r1394, 3;
	sub.s32 	%r1392, %r1565, %r1395;
	setp.eq.s32 	%p140, %r1392, 1;
	@%p140 bra 	$L__BB3_238;
	setp.ne.s32 	%p141, %r1392, 0;
	@%p141 bra 	$L__BB3_239;
	ld.global.u32 	%r1398, [%rd5+-4];
	add.s32 	%r1399, %r1398, -1;
	st.global.u32 	[%rd5+-4], %r1399;
	bra.uni 	$L__BB3_240;
$L__BB3_238:
	ld.global.u32 	%r1396, [%rd5];
	add.s32 	%r1397, %r1396, 1;
	st.global.u32 	[%rd5], %r1397;
	bra.uni 	$L__BB3_240;
$L__BB3_239:
	ld.global.u32 	%r1400, [%rd5];
	add.s32 	%r1401, %r1400, -1;
	st.global.u32 	[%rd5], %r1401;
$L__BB3_240:
	ld.global.u32 	%r1402, [%rd6];
	setp.ne.s32 	%p142, %r1402, 1;
	@%p142 bra 	$L__BB3_265;
	ld.global.u32 	%r1403, [%rd6+-8];
	setp.ne.s32 	%p143, %r1403, 1;
	@%p143 bra 	$L__BB3_265;
	ld.global.u32 	%r1404, [%rd6+4];
	setp.ne.s32 	%p144, %r1404, 1;
	@%p144 bra 	$L__BB3_265;
	ld.global.u32 	%r1405, [%rd6+-1596];
	setp.ne.s32 	%p145, %r1405, 1;
	@%p145 bra 	$L__BB3_265;
	ld.global.u32 	%r1406, [%rd1+40];
	add.s32 	%r154, %r1406, 1;
	st.global.u32 	[%rd1+40], %r154;
	setp.eq.s32 	%p146, %r1406, 1;
	@%p146 bra 	$L__BB3_248;
	setp.eq.s32 	%p147, %r1406, 2;
	@%p147 bra 	$L__BB3_249;
	setp.eq.s32 	%p148, %r1406, 3;
	@%p148 bra 	$L__BB3_250;
	ld.global.u32 	%r1568, [%rd1+16];
	bra.uni 	$L__BB3_251;
$L__BB3_248:
	ld.global.u32 	%r1568, [%rd1+20];
	bra.uni 	$L__BB3_251;
$L__BB3_249:
	ld.global.u32 	%r1568, [%rd1+24];
	bra.uni 	$L__BB3_251;
$L__BB3_250:
	ld.global.u32 	%r1568, [%rd1+28];
$L__BB3_251:
	setp.ne.s32 	%p149, %r154, 4;
	@%p149 bra 	$L__BB3_258;
	ld.global.v2.u32 	{%r1407, %r1570}, [%rd1];
	add.s32 	%r161, %r1407, 1;
	setp.eq.s32 	%p150, %r161, 0;
	st.global.u32 	[%rd1], %r161;
	@%p150 bra 	$L__BB3_254;
	ld.global.u32 	%r1569, [%rd1+8];
	bra.uni 	$L__BB3_257;
$L__BB3_254:
	add.s32 	%r1570, %r1570, 1;
	setp.ne.s32 	%p151, %r1570, 0;
	st.global.u32 	[%rd1+4], %r1570;
	ld.global.u32 	%r1569, [%rd1+8];
	@%p151 bra 	$L__BB3_257;
	add.s32 	%r1569, %r1569, 1;
	setp.ne.s32 	%p152, %r1569, 0;
	st.global.u32 	[%rd1+8], %r1569;
	mov.b32 	%r1570, 0;
	@%p152 bra 	$L__BB3_257;
	ld.global.u32 	%r1410, [%rd1+12];
	add.s32 	%r1411, %r1410, 1;
	st.global.u32 	[%rd1+12], %r1411;
	mov.b32 	%r1569, 0;
	mov.u32 	%r1570, %r1569;
$L__BB3_257:
	ld.global.u32 	%r1412, [%rd1+12];
	ld.global.v2.u32 	{%r1413, %r1414}, [%rd1+32];
	mov.b32 	%r1415, -766435501;
	mul.hi.u32 	%r1416, %r1415, %r161;
	mul.lo.s32 	%r1417, %r161, -766435501;
	mov.b32 	%r1418, -845247145;
	mul.hi.u32 	%r1419, %r1418, %r1569;
	mul.lo.s32 	%r1420, %r1569, -845247145;
	xor.b32  	%r1421, %r1419, %r1570;
	xor.b32  	%r1422, %r1421, %r1413;
	xor.b32  	%r1423, %r1412, %r1416;
	xor.b32  	%r1424, %r1423, %r1414;
	add.s32 	%r1425, %r1413, -1640531527;
	add.s32 	%r1426, %r1414, -1150833019;
	mul.hi.u32 	%r1427, %r1415, %r1422;
	mul.lo.s32 	%r1428, %r1422, -766435501;
	mul.hi.u32 	%r1429, %r1418, %r1424;
	mul.lo.s32 	%r1430, %r1424, -845247145;
	xor.b32  	%r1431, %r1420, %r1429;
	xor.b32  	%r1432, %r1431, %r1425;
	xor.b32  	%r1433, %r1427, %r1417;
	xor.b32  	%r1434, %r1433, %r1426;
	add.s32 	%r1435, %r1413, 1013904242;
	add.s32 	%r1436, %r1414, 1993301258;
	mul.hi.u32 	%r1437, %r1415, %r1432;
	mul.lo.s32 	%r1438, %r1432, -766435501;
	mul.hi.u32 	%r1439, %r1418, %r1434;
	mul.lo.s32 	%r1440, %r1434, -845247145;
	xor.b32  	%r1441, %r1430, %r1435;
	xor.b32  	%r1442, %r1441, %r1439;
	xor.b32  	%r1443, %r1436, %r1428;
	xor.b32  	%r1444, %r1443, %r1437;
	add.s32 	%r1445, %r1413, -626627285;
	add.s32 	%r1446, %r1414, 842468239;
	mul.hi.u32 	%r1447, %r1415, %r1442;
	mul.lo.s32 	%r1448, %r1442, -766435501;
	mul.hi.u32 	%r1449, %r1418, %r1444;
	mul.lo.s32 	%r1450, %r1444, -845247145;
	xor.b32  	%r1451, %r1440, %r1445;
	xor.b32  	%r1452, %r1451, %r1449;
	xor.b32  	%r1453, %r1438, %r1446;
	xor.b32  	%r1454, %r1453, %r1447;
	add.s32 	%r1455, %r1413, 2027808484;
	add.s32 	%r1456, %r1414, -308364780;
	mul.hi.u32 	%r1457, %r1415, %r1452;
	mul.lo.s32 	%r1458, %r1452, -766435501;
	mul.hi.u32 	%r1459, %r1418, %r1454;
	mul.lo.s32 	%r1460, %r1454, -845247145;
	xor.b32  	%r1461, %r1450, %r1455;
	xor.b32  	%r1462, %r1461, %r1459;
	xor.b32  	%r1463, %r1448, %r1456;
	xor.b32  	%r1464, %r1463, %r1457;
	add.s32 	%r1465, %r1413, 387276957;
	add.s32 	%r1466, %r1414, -1459197799;
	mul.hi.u32 	%r1467, %r1415, %r1462;
	mul.lo.s32 	%r1468, %r1462, -766435501;
	mul.hi.u32 	%r1469, %r1418, %r1464;
	mul.lo.s32 	%r1470, %r1464, -845247145;
	xor.b32  	%r1471, %r1460, %r1465;
	xor.b32  	%r1472, %r1471, %r1469;
	xor.b32  	%r1473, %r1458, %r1466;
	xor.b32  	%r1474, %r1473, %r1467;
	add.s32 	%r1475, %r1413, -1253254570;
	add.s32 	%r1476, %r1414, 1684936478;
	mul.hi.u32 	%r1477, %r1415, %r1472;
	mul.lo.s32 	%r1478, %r1472, -766435501;
	mul.hi.u32 	%r1479, %r1418, %r1474;
	mul.lo.s32 	%r1480, %r1474, -845247145;
	xor.b32  	%r1481, %r1470, %r1475;
	xor.b32  	%r1482, %r1481, %r1479;
	xor.b32  	%r1483, %r1468, %r1476;
	xor.b32  	%r1484, %r1483, %r1477;
	add.s32 	%r1485, %r1413, 1401181199;
	add.s32 	%r1486, %r1414, 534103459;
	mul.hi.u32 	%r1487, %r1415, %r1482;
	mul.lo.s32 	%r1488, %r1482, -766435501;
	mul.hi.u32 	%r1489, %r1418, %r1484;
	mul.lo.s32 	%r1490, %r1484, -845247145;
	xor.b32  	%r1491, %r1480, %r1485;
	xor.b32  	%r1492, %r1491, %r1489;
	xor.b32  	%r1493, %r1478, %r1486;
	xor.b32  	%r1494, %r1493, %r1487;
	add.s32 	%r1495, %r1413, -239350328;
	add.s32 	%r1496, %r1414, -616729560;
	mul.hi.u32 	%r1497, %r1415, %r1492;
	mul.lo.s32 	%r1498, %r1492, -766435501;
	mul.hi.u32 	%r1499, %r1418, %r1494;
	mul.lo.s32 	%r1500, %r1494, -845247145;
	xor.b32  	%r1501, %r1490, %r1495;
	xor.b32  	%r1502, %r1501, %r1499;
	xor.b32  	%r1503, %r1488, %r1496;
	xor.b32  	%r1504, %r1503, %r1497;
	add.s32 	%r1505, %r1413, -1879881855;
	add.s32 	%r1506, %r1414, -1767562579;
	mul.hi.u32 	%r1507, %r1415, %r1502;
	mul.lo.s32 	%r1508, %r1502, -766435501;
	mul.hi.u32 	%r1509, %r1418, %r1504;
	mul.lo.s32 	%r1510, %r1504, -845247145;
	xor.b32  	%r1511, %r1500, %r1505;
	xor.b32  	%r1512, %r1511, %r1509;
	xor.b32  	%r1513, %r1498, %r1506;
	xor.b32  	%r1514, %r1513, %r1507;
	st.global.v4.u32 	[%rd1+16], {%r1512, %r1510, %r1514, %r1508};
	mov.b32 	%r1515, 0;
	st.global.u32 	[%rd1+40], %r1515;
$L__BB3_258:
	and.b32  	%r1516, %r1568, 3;
	setp.gt.s32 	%p153, %r1516, 1;
	@%p153 bra 	$L__BB3_263;
	setp.eq.s32 	%p155, %r1516, 0;
	@%p155 bra 	$L__BB3_260;
	bra.uni 	$L__BB3_261;
$L__BB3_260:
	ld.global.u32 	%r1523, [%rd5+-4];
	add.s32 	%r1524, %r1523, 1;
	st.global.u32 	[%rd5+-4], %r1524;
	bra.uni 	$L__BB3_265;
$L__BB3_261:
	ld.global.u32 	%r1521, [%rd5+-4];
	add.s32 	%r1522, %r1521, -1;
	st.global.u32 	[%rd5+-4], %r1522;
	bra.uni 	$L__BB3_265;
$L__BB3_262:
	ld.global.u32 	%r1519, [%rd5];
	add.s32 	%r1520, %r1519, 1;
	st.global.u32 	[%rd5], %r1520;
	bra.uni 	$L__BB3_265;
$L__BB3_263:
	setp.eq.s32 	%p154, %r1516, 2;
	@%p154 bra 	$L__BB3_262;
	ld.global.u32 	%r1517, [%rd5];
	add.s32 	%r1518, %r1517, -1;
	st.global.u32 	[%rd5], %r1518;
$L__BB3_265:
	ld.global.u32 	%r1525, [%rd5+-4];
	add.s32 	%r1526, %r1525, -100;
	abs.s32 	%r1527, %r1526;
	ld.global.u32 	%r1528, [%rd5];
	add.s32 	%r1529, %r1528, -100;
	abs.s32 	%r1530, %r1529;
	max.s32 	%r1531, %r1527, %r1530;
	atom.global.max.s32 	%r1532, [%rd4], %r1531;
	add.s32 	%r1533, %r2, 4096;
	setp.lt.s32 	%p156, %r2, -2096;
	@%p156 bra 	$L__BB3_2;
$L__BB3_266:
	ret;

}
	// .globl	_Z2rrPfP8particle
.visible .entry _Z2rrPfP8particle(
	.param .u64 .ptr .align 1 _Z2rrPfP8particle_param_0,
	.param .u64 .ptr .align 1 _Z2rrPfP8particle_param_1
)
{
	.reg .pred 	%p<9>;
	.reg .b32 	%r<119>;
	.reg .b32 	%f<31>;
	.reg .b64 	%rd<14>;

	ld.param.u64 	%rd4, [_Z2rrPfP8particle_param_0];
	ld.param.u64 	%rd5, [_Z2rrPfP8particle_param_1];
	cvta.to.global.u64 	%rd1, %rd4;
	cvta.to.global.u64 	%rd2, %rd5;
	mov.u32 	%r15, %tid.x;
	mov.u32 	%r16, %ctaid.x;
	mov.u32 	%r17, %ntid.x;
	mad.lo.s32 	%r116, %r16, %r17, %r15;
	setp.gt.s32 	%p1, %r116, 1999;
	@%p1 bra 	$L__BB4_12;
	max.s32 	%r18, %r116, -2096;
	sub.s32 	%r19, %r18, %r116;
	add.s32 	%r2, %r19, 4095;
	shr.u32 	%r20, %r2, 12;
	add.s32 	%r3, %r20, 1;
	and.b32  	%r4, %r3, 7;
	setp.lt.u32 	%p2, %r2, 28672;
	@%p2 bra 	$L__BB4_4;
	and.b32  	%r21, %r3, 2097144;
	neg.s32 	%r114, %r21;
	add.s64 	%rd3, %rd2, 131072;
$L__BB4_3:
	.pragma "nounroll";
	mul.wide.s32 	%rd6, %r116, 8;
	add.s64 	%rd7, %rd3, %rd6;
	ld.global.u32 	%r22, [%rd7+-131072];
	add.s32 	%r23, %r22, -100;
	mul.lo.s32 	%r24, %r23, %r23;
	ld.global.u32 	%r25, [%rd7+-131068];
	add.s32 	%r26, %r25, -100;
	mad.lo.s32 	%r27, %r26, %r26, %r24;
	cvt.rn.f32.u32 	%f1, %r27;
	atom.global.add.f32 	%f2, [%rd1], %f1;
	ld.global.u32 	%r28, [%rd7+-98304];
	add.s32 	%r29, %r28, -100;
	mul.lo.s32 	%r30, %r29, %r29;
	ld.global.u32 	%r31, [%rd7+-98300];
	add.s32 	%r32, %r31, -100;
	mad.lo.s32 	%r33, %r32, %r32, %r30;
	cvt.rn.f32.u32 	%f3, %r33;
	atom.global.add.f32 	%f4, [%rd1], %f3;
	ld.global.u32 	%r34, [%rd7+-65536];
	add.s32 	%r35, %r34, -100;
	mul.lo.s32 	%r36, %r35, %r35;
	ld.global.u32 	%r37, [%rd7+-65532];
	add.s32 	%r38, %r37, -100;
	mad.lo.s32 	%r39, %r38, %r38, %r36;
	cvt.rn.f32.u32 	%f5, %r39;
	atom.global.add.f32 	%f6, [%rd1], %f5;
	ld.global.u32 	%r40, [%rd7+-32768];
	add.s32 	%r41, %r40, -100;
	mul.lo.s32 	%r42, %r41, %r41;
	ld.global.u32 	%r43, [%rd7+-32764];
	add.s32 	%r44, %r43, -100;
	mad.lo.s32 	%r45, %r44, %r44, %r42;
	cvt.rn.f32.u32 	%f7, %r45;
	atom.global.add.f32 	%f8, [%rd1], %f7;
	ld.global.u32 	%r46, [%rd7];
	add.s32 	%r47, %r46, -100;
	mul.lo.s32 	%r48, %r47, %r47;
	ld.global.u32 	%r49, [%rd7+4];
	add.s32 	%r50, %r49, -100;
	mad.lo.s32 	%r51, %r50, %r50, %r48;
	cvt.rn.f32.u32 	%f9, %r51;
	atom.global.add.f32 	%f10, [%rd1], %f9;
	ld.global.u32 	%r52, [%rd7+32768];
	add.s32 	%r53, %r52, -100;
	mul.lo.s32 	%r54, %r53, %r53;
	ld.global.u32 	%r55, [%rd7+32772];
	add.s32 	%r56, %r55, -100;
	mad.lo.s32 	%r57, %r56, %r56, %r54;
	cvt.rn.f32.u32 	%f11, %r57;
	atom.global.add.f32 	%f12, [%rd1], %f11;
	ld.global.u32 	%r58, [%rd7+65536];
	add.s32 	%r59, %r58, -100;
	mul.lo.s32 	%r60, %r59, %r59;
	ld.global.u32 	%r61, [%rd7+65540];
	add.s32 	%r62, %r61, -100;
	mad.lo.s32 	%r63, %r62, %r62, %r60;
	cvt.rn.f32.u32 	%f13, %r63;
	atom.global.add.f32 	%f14, [%rd1], %f13;
	ld.global.u32 	%r64, [%rd7+98304];
	add.s32 	%r65, %r64, -100;
	mul.lo.s32 	%r66, %r65, %r65;
	ld.global.u32 	%r67, [%rd7+98308];
	add.s32 	%r68, %r67, -100;
	mad.lo.s32 	%r69, %r68, %r68, %r66;
	cvt.rn.f32.u32 	%f15, %r69;
	atom.global.add.f32 	%f16, [%rd1], %f15;
	add.s32 	%r116, %r116, 32768;
	add.s32 	%r114, %r114, 8;
	setp.ne.s32 	%p3, %r114, 0;
	@%p3 bra 	$L__BB4_3;
$L__BB4_4:
	setp.eq.s32 	%p4, %r4, 0;
	@%p4 bra 	$L__BB4_12;
	setp.lt.u32 	%p5, %r4, 4;
	@%p5 bra 	$L__BB4_7;
	mul.wide.s32 	%rd8, %r116, 8;
	add.s64 	%rd9, %rd2, %rd8;
	ld.global.u32 	%r70, [%rd9];
	add.s32 	%r71, %r70, -100;
	mul.lo.s32 	%r72, %r71, %r71;
	ld.global.u32 	%r73, [%rd9+4];
	add.s32 	%r74, %r73, -100;
	mad.lo.s32 	%r75, %r74, %r74, %r72;
	cvt.rn.f32.u32 	%f17, %r75;
	atom.global.add.f32 	%f18, [%rd1], %f17;
	ld.global.u32 	%r76, [%rd9+32768];
	add.s32 	%r77, %r76, -100;
	mul.lo.s32 	%r78, %r77, %r77;
	ld.global.u32 	%r79, [%rd9+32772];
	add.s32 	%r80, %r79, -100;
	mad.lo.s32 	%r81, %r80, %r80, %r78;
	cvt.rn.f32.u32 	%f19, %r81;
	atom.global.add.f32 	%f20, [%rd1], %f19;
	ld.global.u32 	%r82, [%rd9+65536];
	add.s32 	%r83, %r82, -100;
	mul.lo.s32 	%r84, %r83, %r83;
	ld.global.u32 	%r85, [%rd9+65540];
	add.s32 	%r86, %r85, -100;
	mad.lo.s32 	%r87, %r86, %r86, %r84;
	cvt.rn.f32.u32 	%f21, %r87;
	atom.global.add.f32 	%f22, [%rd1], %f21;
	ld.global.u32 	%r88, [%rd9+98304];
	add.s32 	%r89, %r88, -100;
	mul.lo.s32 	%r90, %r89, %r89;
	ld.global.u32 	%r91, [%rd9+98308];
	add.s32 	%r92, %r91, -100;
	mad.lo.s32 	%r93, %r92, %r92, %r90;
	cvt.rn.f32.u32 	%f23, %r93;
	atom.global.add.f32 	%f24, [%rd1], %f23;
	add.s32 	%r116, %r116, 16384;
$L__BB4_7:
	and.b32  	%r94, %r3, 3;
	setp.eq.s32 	%p6, %r94, 0;
	@%p6 bra 	$L__BB4_12;
	setp.eq.s32 	%p7, %r94, 1;
	@%p7 bra 	$L__BB4_10;
	mul.wide.s32 	%rd10, %r116, 8;
	add.s64 	%rd11, %rd2, %rd10;
	ld.global.u32 	%r95, [%rd11];
	add.s32 	%r96, %r95, -100;
	mul.lo.s32 	%r97, %r96, %r96;
	ld.global.u32 	%r98, [%rd11+4];
	add.s32 	%r99, %r98, -100;
	mad.lo.s32 	%r100, %r99, %r99, %r97;
	cvt.rn.f32.u32 	%f25, %r100;
	atom.global.add.f32 	%f26, [%rd1], %f25;
	ld.global.u32 	%r101, [%rd11+32768];
	add.s32 	%r102, %r101, -100;
	mul.lo.s32 	%r103, %r102, %r102;
	ld.global.u32 	%r104, [%rd11+32772];
	add.s32 	%r105, %r104, -100;
	mad.lo.s32 	%r106, %r105, %r105, %r103;
	cvt.rn.f32.u32 	%f27, %r106;
	atom.global.add.f32 	%f28, [%rd1], %f27;
	add.s32 	%r116, %r116, 8192;
$L__BB4_10:
	and.b32  	%r107, %r2, 4096;
	setp.ne.s32 	%p8, %r107, 0;
	@%p8 bra 	$L__BB4_12;
	mul.wide.s32 	%rd12, %r116, 8;
	add.s64 	%rd13, %rd2, %rd12;
	ld.global.u32 	%r108, [%rd13];
	add.s32 	%r109, %r108, -100;
	mul.lo.s32 	%r110, %r109, %r109;
	ld.global.u32 	%r111, [%rd13+4];
	add.s32 	%r112, %r111, -100;
	mad.lo.s32 	%r113, %r112, %r112, %r110;
	cvt.rn.f32.u32 	%f29, %r113;
	atom.global.add.f32 	%f30, [%rd1], %f29;
$L__BB4_12:
	ret;

}


// ===== COMPILED SASS (sm_100) =====

	.target	sm_100

	.elftype	@"ET_EXEC"


//--------------------- .note.nv.tkinfo           --------------------------
	.section	.note.nv.tkinfo,"",@"SHT_NOTE"
	.sectionflags	@"SHF_NOTE_NV_TKINFO"
	.tkinfo
        /*0018*/ 	.word	0x00000002
        /*0030*/ 	.string	""
        /*0030*/ 	.string	"ptxas"
        /*0030*/ 	.string	"Cuda compilation tools, release 13.0, V13.0.88"
        /*0030*/ 	.string	"Build cuda_13.0.r13.0/compiler.36424714_0"
        /*0030*/ 	.string	"-arch sm_100 -m 64 "



//--------------------- .note.nv.cuinfo           --------------------------
	.section	.note.nv.cuinfo,"",@"SHT_NOTE"
	.sectionflags	@"SHF_NOTE_NV_CUINFO"
        /*0018*/ 	.short	0x0002
        /*001a*/ 	.short	0x0064
        /*001c*/ 	.short	0x0082
	.zero		2


//--------------------- .nv.info                  --------------------------
	.section	.nv.info,"",@"SHT_CUDA_INFO"
	.align	4


	//----- nvinfo : EIATTR_REGCOUNT
	.align		4
        /*0000*/ 	.byte	0x04, 0x2f
        /*0002*/ 	.short	(.L_10 - .L_9)
	.align		4
.L_9:
        /*0004*/ 	.word	index@(_Z9initfGENSP24curandStatePhilox4_32_10)
        /*0008*/ 	.word	0x00000016


	//----- nvinfo : EIATTR_FRAME_SIZE
	.align		4
.L_10:
        /*000c*/ 	.byte	0x04, 0x11
        /*000e*/ 	.short	(.L_12 - .L_11)
	.align		4
.L_11:
        /*0010*/ 	.word	index@(_Z9initfGENSP24curandStatePhilox4_32_10)
        /*0014*/ 	.word	0x00000000


	//----- nvinfo : EIATTR_REGCOUNT
	.align		4
.L_12:
        /*0018*/ 	.byte	0x04, 0x2f
        /*001a*/ 	.short	(.L_14 - .L_13)
	.align		4
.L_13:
        /*001c*/ 	.word	index@(_Z9initfGRIDP4nodeP24curandStatePhilox4_32_10)
        /*0020*/ 	.word	0x00000014


	//----- nvinfo : EIATTR_FRAME_SIZE
	.align		4
.L_14:
        /*0024*/ 	.byte	0x04, 0x11
        /*0026*/ 	.short	(.L_16 - .L_15)
	.align		4
.L_15:
        /*0028*/ 	.word	index@(_Z9initfGRIDP4nodeP24curandStatePhilox4_32_10)
        /*002c*/ 	.word	0x00000000


	//----- nvinfo : EIATTR_REGCOUNT
	.align		4
.L_16:
        /*0030*/ 	.byte	0x04, 0x2f
        /*0032*/ 	.short	(.L_18 - .L_17)
	.align		4
.L_17:
        /*0034*/ 	.word	index@(_Z8initfDOTP8particleP24curandStatePhilox4_32_10)
        /*0038*/ 	.word	0x0000000d


	//----- nvinfo : EIATTR_FRAME_SIZE
	.align		4
.L_18:
        /*003c*/ 	.byte	0x04, 0x11
        /*003e*/ 	.short	(.L_20 - .L_19)
	.align		4
.L_19:
        /*0040*/ 	.word	index@(_Z8initfDOTP8particleP24curandStatePhilox4_32_10)
        /*0044*/ 	.word	0x00000000


	//----- nvinfo : EIATTR_REGCOUNT
	.align		4
.L_20:
        /*0048*/ 	.byte	0x04, 0x2f
        /*004a*/ 	.short	(.L_22 - .L_21)
	.align		4
.L_21:
        /*004c*/ 	.word	index@(_Z4stepP4nodeP8particlePiP24curandStatePhilox4_32_10)
        /*0050*/ 	.word	0x0000001e


	//----- nvinfo : EIATTR_FRAME_SIZE
	.align		4
.L_22:
        /*0054*/ 	.byte	0x04, 0x11
        /*0056*/ 	.short	(.L_24 - .L_23)
	.align		4
.L_23:
        /*0058*/ 	.word	index@(_Z4stepP4nodeP8particlePiP24curandStatePhilox4_32_10)
        /*005c*/ 	.word	0x00000000


	//----- nvinfo : EIATTR_REGCOUNT
	.align		4
.L_24:
        /*0060*/ 	.byte	0x04, 0x2f
        /*0062*/ 	.short	(.L_26 - .L_25)
	.align		4
.L_25:
        /*0064*/ 	.word	index@(_Z2rrPfP8particle)
        /*0068*/ 	.word	0x00000012


	//----- nvinfo : EIATTR_FRAME_SIZE
	.align		4
.L_26:
        /*006c*/ 	.byte	0x04, 0x11
        /*006e*/ 	.short	(.L_28 - .L_27)
	.align		4
.L_27:
        /*0070*/ 	.word	index@(_Z2rrPfP8particle)
        /*0074*/ 	.word	0x00000000


	//----- nvinfo : EIATTR_MIN_STACK_SIZE
	.align		4
.L_28:
        /*0078*/ 	.byte	0x04, 0x12
        /*007a*/ 	.short	(.L_30 - .L_29)
	.align		4
.L_29:
        /*007c*/ 	.word	index@(_Z2rrPfP8particle)
        /*0080*/ 	.word	0x00000000


	//----- nvinfo : EIATTR_MIN_STACK_SIZE
	.align		4
.L_30:
        /*0084*/ 	.byte	0x04, 0x12
        /*0086*/ 	.short	(.L_32 - .L_31)
	.align		4
.L_31:
        /*0088*/ 	.word	index@(_Z4stepP4nodeP8particlePiP24curandStatePhilox4_32_10)
        /*008c*/ 	.word	0x00000000


	//----- nvinfo : EIATTR_MIN_STACK_SIZE
	.align		4
.L_32:
        /*0090*/ 	.byte	0x04, 0x12
        /*0092*/ 	.short	(.L_34 - .L_33)
	.align		4
.L_33:
        /*0094*/ 	.word	index@(_Z8initfDOTP8particleP24curandStatePhilox4_32_10)
        /*0098*/ 	.word	0x00000000


	//----- nvinfo : EIATTR_MIN_STACK_SIZE
	.align		4
.L_34:
        /*009c*/ 	.byte	0x04, 0x12
        /*009e*/ 	.short	(.L_36 - .L_35)
	.align		4
.L_35:
        /*00a0*/ 	.word	index@(_Z9initfGRIDP4nodeP24curandStatePhilox4_32_10)
        /*00a4*/ 	.word	0x00000000


	//----- nvinfo : EIATTR_MIN_STACK_SIZE
	.align		4
.L_36:
        /*00a8*/ 	.byte	0x04, 0x12
        /*00aa*/ 	.short	(.L_38 - .L_37)
	.align		4
.L_37:
        /*00ac*/ 	.word	index@(_Z9initfGENSP24curandStatePhilox4_32_10)
        /*00b0*/ 	.word	0x00000000
.L_38:


//--------------------- .nv.compat                --------------------------
	.section	.nv.compat,"",@"SHT_CUDA_COMPAT_INFO"
	.align	4
        /*0000*/ 	.byte	0x02, 0x09, 0x00, 0x00, 0x02, 0x02, 0x01, 0x00, 0x02, 0x05, 0x05, 0x00, 0x03, 0x07, 0x01, 0x01
        /*0010*/ 	.byte	0x02, 0x03, 0x00, 0x00, 0x02, 0x06, 0x01, 0x00, 0x04, 0x0b, 0x08, 0x00, 0x09, 0x00, 0x00, 0x00
        /*0020*/ 	.byte	0x00, 0x00, 0x00, 0x00


//--------------------- .nv.info._Z2rrPfP8particle --------------------------
	.section	.nv.info._Z2rrPfP8particle,"",@"SHT_CUDA_INFO"
	.sectionflags	@""
	.align	4


	//----- nvinfo : EIATTR_CUDA_API_VERSION
	.align		4
        /*0000*/ 	.byte	0x04, 0x37
        /*0002*/ 	.short	(.L_40 - .L_39)
.L_39:
        /*0004*/ 	.word	0x00000082


	//----- nvinfo : EIATTR_KPARAM_INFO
	.align		4
.L_40:
        /*0008*/ 	.byte	0x04, 0x17
        /*000a*/ 	.short	(.L_42 - .L_41)
.L_41:
        /*000c*/ 	.word	0x00000000
        /*0010*/ 	.short	0x0001
        /*0012*/ 	.short	0x0008
        /*0014*/ 	.byte	0x00, 0xf5, 0x21, 0x00


	//----- nvinfo : EIATTR_KPARAM_INFO
	.align		4
.L_42:
        /*0018*/ 	.byte	0x04, 0x17
        /*001a*/ 	.short	(.L_44 - .L_43)
.L_43:
        /*001c*/ 	.word	0x00000000
        /*0020*/ 	.short	0x0000
        /*0022*/ 	.short	0x0000
        /*0024*/ 	.byte	0x00, 0xf5, 0x21, 0x00


	//----- nvinfo : EIATTR_SPARSE_MMA_MASK
	.align		4
.L_44:
        /*0028*/ 	.byte	0x03, 0x50
        /*002a*/ 	.short	0x0000


	//----- nvinfo : EIATTR_MAXREG_COUNT
	.align		4
        /*002c*/ 	.byte	0x03, 0x1b
        /*002e*/ 	.short	0x00ff


	//----- nvinfo : EIATTR_MERCURY_ISA_VERSION
	.align		4
        /*0030*/ 	.byte	0x03, 0x5f
        /*0032*/ 	.short	0x0101


	//----- nvinfo : EIATTR_VRC_CTA_INIT_COUNT
	.align		4
        /*0034*/ 	.byte	0x02, 0x4a
	.zero		1
	.zero		1


	//----- nvinfo : EIATTR_EXIT_INSTR_OFFSETS
	.align		4
        /*0038*/ 	.byte	0x04, 0x1c
        /*003a*/ 	.short	(.L_46 - .L_45)


	//   ....[0]....
.L_45:
        /*003c*/ 	.word	0x00000060


	//   ....[1]....
        /*0040*/ 	.word	0x000005c0


	//   ....[2]....
        /*0044*/ 	.word	0x00000860


	//   ....[3]....
        /*0048*/ 	.word	0x00000a00


	//   ....[4]....
        /*004c*/ 	.word	0x00000ac0


	//----- nvinfo : EIATTR_CRS_STACK_SIZE
	.align		4
.L_46:
        /*0050*/ 	.byte	0x04, 0x1e
        /*0052*/ 	.short	(.L_48 - .L_47)
.L_47:
        /*0054*/ 	.word	0x00000000


	//----- nvinfo : EIATTR_CBANK_PARAM_SIZE
	.align		4
.L_48:
        /*0058*/ 	.byte	0x03, 0x19
        /*005a*/ 	.short	0x0010


	//----- nvinfo : EIATTR_PARAM_CBANK
	.align		4
        /*005c*/ 	.byte	0x04, 0x0a
        /*005e*/ 	.short	(.L_50 - .L_49)
	.align		4
.L_49:
        /*0060*/ 	.word	index@(.nv.constant0._Z2rrPfP8particle)
        /*0064*/ 	.short	0x0380
        /*0066*/ 	.short	0x0010


	//----- nvinfo : EIATTR_SW_WAR
	.align		4
.L_50:
        /*0068*/ 	.byte	0x04, 0x36
        /*006a*/ 	.short	(.L_52 - .L_51)
.L_51:
        /*006c*/ 	.word	0x00000008
.L_52:


//--------------------- .nv.info._Z4stepP4nodeP8particlePiP24curandStatePhilox4_32_10 --------------------------
	.section	.nv.info._Z4stepP4nodeP8particlePiP24curandStatePhilox4_32_10,"",@"SHT_CUDA_INFO"
	.sectionflags	@""
	.align	4


	//----- nvinfo : EIATTR_CUDA_API_VERSION
	.align		4
        /*0000*/ 	.byte	0x04, 0x37
        /*0002*/ 	.short	(.L_54 - .L_53)
.L_53:
        /*0004*/ 	.word	0x00000082


	//----- nvinfo : EIATTR_KPARAM_INFO
	.align		4
.L_54:
        /*0008*/ 	.byte	0x04, 0x17
        /*000a*/ 	.short	(.L_56 - .L_55)
.L_55:
        /*000c*/ 	.word	0x00000000
        /*0010*/ 	.short	0x0003
        /*0012*/ 	.short	0x0018
        /*0014*/ 	.byte	0x00, 0xf5, 0x21, 0x00


	//----- nvinfo : EIATTR_KPARAM_INFO
	.align		4
.L_56:
        /*0018*/ 	.byte	0x04, 0x17
        /*001a*/ 	.short	(.L_58 - .L_57)
.L_57:
        /*001c*/ 	.word	0x00000000
        /*0020*/ 	.short	0x0002
        /*0022*/ 	.short	0x0010
        /*0024*/ 	.byte	0x00, 0xf5, 0x21, 0x00


	//----- nvinfo : EIATTR_KPARAM_INFO
	.align		4
.L_58:
        /*0028*/ 	.byte	0x04, 0x17
        /*002a*/ 	.short	(.L_60 - .L_59)
.L_59:
        /*002c*/ 	.word	0x00000000
        /*0030*/ 	.short	0x0001
        /*0032*/ 	.short	0x0008
        /*0034*/ 	.byte	0x00, 0xf5, 0x21, 0x00


	//----- nvinfo : EIATTR_KPARAM_INFO
	.align		4
.L_60:
        /*0038*/ 	.byte	0x04, 0x17
        /*003a*/ 	.short	(.L_62 - .L_61)
.L_61:
        /*003c*/ 	.word	0x00000000
        /*0040*/ 	.short	0x0000
        /*0042*/ 	.short	0x0000
        /*0044*/ 	.byte	0x00, 0xf5, 0x21, 0x00


	//----- nvinfo : EIATTR_SPARSE_MMA_MASK
	.align		4
.L_62:
        /*0048*/ 	.byte	0x03, 0x50
        /*004a*/ 	.short	0x0000


	//----- nvinfo : EIATTR_MAXREG_COUNT
	.align		4
        /*004c*/ 	.byte	0x03, 0x1b
        /*004e*/ 	.short	0x00ff


	//----- nvinfo : EIATTR_MERCURY_ISA_VERSION
	.align		4
        /*0050*/ 	.byte	0x03, 0x5f
        /*0052*/ 	.short	0x0101


	//----- nvinfo : EIATTR_INT_WARP_WIDE_INSTR_OFFSETS
	.align		4
        /*0054*/ 	.byte	0x04, 0x31
        /*0056*/ 	.short	(.L_64 - .L_63)


	//   ....[0]....
.L_63:
        /*0058*/ 	.word	0x00006530


	//   ....[1]....
        /*005c*/ 	.word	0x000065c0


	//----- nvinfo : EIATTR_VRC_CTA_INIT_COUNT
	.align		4
.L_64:
        /*0060*/ 	.byte	0x02, 0x4a
	.zero		1
	.zero		1


	//----- nvinfo : EIATTR_EXIT_INSTR_OFFSETS
	.align		4
        /*0064*/ 	.byte	0x04, 0x1c
        /*0066*/ 	.short	(.L_66 - .L_65)


	//   ....[0]....
.L_65:
        /*0068*/ 	.word	0x00000060


	//   ....[1]....
        /*006c*/ 	.word	0x00006620


	//----- nvinfo : EIATTR_INDIRECT_BRANCH_TARGETS
	.align		4
.L_66:
        /*0070*/ 	.byte	0x04, 0x34
        /*0072*/ 	.short	(.L_68 - .L_67)


	//   ....[0]....
.L_67:
        /*0074*/ 	.word	.L_x_152@srel
        /*0078*/ 	.short	0x0
        /*007a*/ 	.short	0x0
        /*007c*/ 	.word	0x3
        /*0080*/ 	.word	.L_x_153@srel
        /*0084*/ 	.word	.L_x_154@srel
        /*0088*/ 	.word	.L_x_155@srel


	//   ....[1]....
        /*008c*/ 	.word	.L_x_156@srel
        /*0090*/ 	.short	0x0
        /*0092*/ 	.short	0x0
        /*0094*/ 	.word	0x3
        /*0098*/ 	.word	.L_x_157@srel
        /*009c*/ 	.word	.L_x_158@srel
        /*00a0*/ 	.word	.L_x_159@srel


	//   ....[2]....
        /*00a4*/ 	.word	.L_x_160@srel
        /*00a8*/ 	.short	0x0
        /*00aa*/ 	.short	0x0
        /*00ac*/ 	.word	0x3
        /*00b0*/ 	.word	.L_x_161@srel
        /*00b4*/ 	.word	.L_x_162@srel
        /*00b8*/ 	.word	.L_x_163@srel


	//   ....[3]....
        /*00bc*/ 	.word	.L_x_164@srel
        /*00c0*/ 	.short	0x0
        /*00c2*/ 	.short	0x0
        /*00c4*/ 	.word	0x3
        /*00c8*/ 	.word	.L_x_165@srel
        /*00cc*/ 	.word	.L_x_166@srel
        /*00d0*/ 	.word	.L_x_167@srel


	//   ....[4]....
        /*00d4*/ 	.word	.L_x_168@srel
        /*00d8*/ 	.short	0x0
        /*00da*/ 	.short	0x0
        /*00dc*/ 	.word	0x3
        /*00e0*/ 	.word	.L_x_169@srel
        /*00e4*/ 	.word	.L_x_170@srel
        /*00e8*/ 	.word	.L_x_171@srel


	//   ....[5]....
        /*00ec*/ 	.word	.L_x_172@srel
        /*00f0*/ 	.short	0x0
        /*00f2*/ 	.short	0x0
        /*00f4*/ 	.word	0x3
        /*00f8*/ 	.word	.L_x_173@srel
        /*00fc*/ 	.word	.L_x_174@srel
        /*0100*/ 	.word	.L_x_175@srel


	//   ....[6]....
        /*0104*/ 	.word	.L_x_176@srel
        /*0108*/ 	.short	0x0
        /*010a*/ 	.short	0x0
        /*010c*/ 	.word	0x3
        /*0110*/ 	.word	.L_x_177@srel
        /*0114*/ 	.word	.L_x_178@srel
        /*0118*/ 	.word	.L_x_179@srel


	//   ....[7]....
        /*011c*/ 	.word	.L_x_180@srel
        /*0120*/ 	.short	0x0
        /*0122*/ 	.short	0x0
        /*0124*/ 	.word	0x3
        /*0128*/ 	.word	.L_x_181@srel
        /*012c*/ 	.word	.L_x_182@srel
        /*0130*/ 	.word	.L_x_183@srel


	//   ....[8]....
        /*0134*/ 	.word	.L_x_184@srel
        /*0138*/ 	.short	0x0
        /*013a*/ 	.short	0x0
        /*013c*/ 	.word	0x3
        /*0140*/ 	.word	.L_x_185@srel
        /*0144*/ 	.word	.L_x_186@srel
        /*0148*/ 	.word	.L_x_187@srel


	//   ....[9]....
        /*014c*/ 	.word	.L_x_188@srel
        /*0150*/ 	.short	0x0
        /*0152*/ 	.short	0x0
        /*0154*/ 	.word	0x3
        /*0158*/ 	.word	.L_x_189@srel
        /*015c*/ 	.word	.L_x_190@srel
        /*0160*/ 	.word	.L_x_191@srel


	//   ....[10]....
        /*0164*/ 	.word	.L_x_192@srel
        /*0168*/ 	.short	0x0
        /*016a*/ 	.short	0x0
        /*016c*/ 	.word	0x3
        /*0170*/ 	.word	.L_x_193@srel
        /*0174*/ 	.word	.L_x_194@srel
        /*0178*/ 	.word	.L_x_195@srel


	//----- nvinfo : EIATTR_CRS_STACK_SIZE
	.align		4
.L_68:
        /*017c*/ 	.byte	0x04, 0x1e
        /*017e*/ 	.short	(.L_70 - .L_69)
.L_69:
        /*0180*/ 	.word	0x00000000


	//----- nvinfo : EIATTR_CBANK_PARAM_SIZE
	.align		4
.L_70:
        /*0184*/ 	.byte	0x03, 0x19
        /*0186*/ 	.short	0x0020


	//----- nvinfo : EIATTR_PARAM_CBANK
	.align		4
        /*0188*/ 	.byte	0x04, 0x0a
        /*018a*/ 	.short	(.L_72 - .L_71)
	.align		4
.L_71:
        /*018c*/ 	.word	index@(.nv.constant0._Z4stepP4nodeP8particlePiP24curandStatePhilox4_32_10)
        /*0190*/ 	.short	0x0380
        /*0192*/ 	.short	0x0020


	//----- nvinfo : EIATTR_SW_WAR
	.align		4
.L_72:
        /*0194*/ 	.byte	0x04, 0x36
        /*0196*/ 	.short	(.L_74 - .L_73)
.L_73:
        /*0198*/ 	.word	0x00000008
.L_74:


//--------------------- .nv.info._Z8initfDOTP8particleP24curandStatePhilox4_32_10 --------------------------
	.section	.nv.info._Z8initfDOTP8particleP24curandStatePhilox4_32_10,"",@"SHT_CUDA_INFO"
	.sectionflags	@""
	.align	4


	//----- nvinfo : EIATTR_CUDA_API_VERSION
	.align		4
        /*0000*/ 	.byte	0x04, 0x37
        /*0002*/ 	.short	(.L_76 - .L_75)
.L_75:
        /*0004*/ 	.word	0x00000082


	//----- nvinfo : EIATTR_KPARAM_INFO
	.align		4
.L_76:
        /*0008*/ 	.byte	0x04, 0x17
        /*000a*/ 	.short	(.L_78 - .L_77)
.L_77:
        /*000c*/ 	.word	0x00000000
        /*0010*/ 	.short	0x0001
        /*0012*/ 	.short	0x0008
        /*0014*/ 	.byte	0x00, 0xf5, 0x21, 0x00


	//----- nvinfo : EIATTR_KPARAM_INFO
	.align		4
.L_78:
        /*0018*/ 	.byte	0x04, 0x17
        /*001a*/ 	.short	(.L_80 - .L_79)
.L_79:
        /*001c*/ 	.word	0x00000000
        /*0020*/ 	.short	0x0000
        /*0022*/ 	.short	0x0000
        /*0024*/ 	.byte	0x00, 0xf5, 0x21, 0x00


	//----- nvinfo : EIATTR_SPARSE_MMA_MASK
	.align		4
.L_80:
        /*0028*/ 	.byte	0x03, 0x50
        /*002a*/ 	.short	0x0000


	//----- nvinfo : EIATTR_MAXREG_COUNT
	.align		4
        /*002c*/ 	.byte	0x03, 0x1b
        /*002e*/ 	.short	0x00ff


	//----- nvinfo : EIATTR_MERCURY_ISA_VERSION
	.align		4
        /*0030*/ 	.byte	0x03, 0x5f
        /*0032*/ 	.short	0x0101


	//----- nvinfo : EIATTR_VRC_CTA_INIT_COUNT
	.align		4
        /*0034*/ 	.byte	0x02, 0x4a
	.zero		1
	.zero		1


	//----- nvinfo : EIATTR_EXIT_INSTR_OFFSETS
	.align		4
        /*0038*/ 	.byte	0x04, 0x1c
        /*003a*/ 	.short	(.L_82 - .L_81)


	//   ....[0]....
.L_81:
        /*003c*/ 	.word	0x00000060


	//   ....[1]....
        /*0040*/ 	.word	0x000002c0


	//   ....[2]....
        /*0044*/ 	.word	0x000003e0


	//   ....[3]....
        /*0048*/ 	.word	0x00000480


	//   ....[4]....
        /*004c*/ 	.word	0x000004f0


	//----- nvinfo : EIATTR_CRS_STACK_SIZE
	.align		4
.L_82:
        /*0050*/ 	.byte	0x04, 0x1e
        /*0052*/ 	.short	(.L_84 - .L_83)
.L_83:
        /*0054*/ 	.word	0x00000000


	//----- nvinfo : EIATTR_CBANK_PARAM_SIZE
	.align		4
.L_84:
        /*0058*/ 	.byte	0x03, 0x19
        /*005a*/ 	.short	0x0010


	//----- nvinfo : EIATTR_PARAM_CBANK
	.align		4
        /*005c*/ 	.byte	0x04, 0x0a
        /*005e*/ 	.short	(.L_86 - .L_85)
	.align		4
.L_85:
        /*0060*/ 	.word	index@(.nv.constant0._Z8initfDOTP8particleP24curandStatePhilox4_32_10)
        /*0064*/ 	.short	0x0380
        /*0066*/ 	.short	0x0010


	//----- nvinfo : EIATTR_SW_WAR
	.align		4
.L_86:
        /*0068*/ 	.byte	0x04, 0x36
        /*006a*/ 	.short	(.L_88 - .L_87)
.L_87:
        /*006c*/ 	.word	0x00000008
.L_88:


//--------------------- .nv.info._Z9initfGRIDP4nodeP24curandStatePhilox4_32_10 --------------------------
	.section	.nv.info._Z9initfGRIDP4nodeP24curandStatePhilox4_32_10,"",@"SHT_CUDA_INFO"
	.sectionflags	@""
	.align	4


	//----- nvinfo : EIATTR_CUDA_API_VERSION
	.align		4
        /*0000*/ 	.byte	0x04, 0x37
        /*0002*/ 	.short	(.L_90 - .L_89)
.L_89:
        /*0004*/ 	.word	0x00000082


	//----- nvinfo : EIATTR_KPARAM_INFO
	.align		4
.L_90:
        /*0008*/ 	.byte	0x04, 0x17
        /*000a*/ 	.short	(.L_92 - .L_91)
.L_91:
        /*000c*/ 	.word	0x00000000
        /*0010*/ 	.short	0x0001
        /*0012*/ 	.short	0x0008
        /*0014*/ 	.byte	0x00, 0xf5, 0x21, 0x00


	//----- nvinfo : EIATTR_KPARAM_INFO
	.align		4
.L_92:
        /*0018*/ 	.byte	0x04, 0x17
        /*001a*/ 	.short	(.L_94 - .L_93)
.L_93:
        /*001c*/ 	.word	0x00000000
        /*0020*/ 	.short	0x0000
        /*0022*/ 	.short	0x0000
        /*0024*/ 	.byte	0x00, 0xf5, 0x21, 0x00


	//----- nvinfo : EIATTR_SPARSE_MMA_MASK
	.align		4
.L_94:
        /*0028*/ 	.byte	0x03, 0x50
        /*002a*/ 	.short	0x0000


	//----- nvinfo : EIATTR_MAXREG_COUNT
	.align		4
        /*002c*/ 	.byte	0x03, 0x1b
        /*002e*/ 	.short	0x00ff


	//----- nvinfo : EIATTR_MERCURY_ISA_VERSION
	.align		4
        /*0030*/ 	.byte	0x03, 0x5f
        /*0032*/ 	.short	0x0101


	//----- nvinfo : EIATTR_VRC_CTA_INIT_COUNT
	.align		4
        /*0034*/ 	.byte	0x02, 0x4a
	.zero		1
	.zero		1


	//----- nvinfo : EIATTR_EXIT_INSTR_OFFSETS
	.align		4
        /*0038*/ 	.byte	0x04, 0x1c
        /*003a*/ 	.short	(.L_96 - .L_95)


	//   ....[0]....
.L_95:
        /*003c*/ 	.word	0x00000060


	//   ....[1]....
        /*0040*/ 	.word	0x00000d80


	//----- nvinfo : EIATTR_CRS_STACK_SIZE
	.align		4
.L_96:
        /*0044*/ 	.byte	0x04, 0x1e
        /*0046*/ 	.short	(.L_98 - .L_97)
.L_97:
        /*0048*/ 	.word	0x00000000


	//----- nvinfo : EIATTR_CBANK_PARAM_SIZE
	.align		4
.L_98:
        /*004c*/ 	.byte	0x03, 0x19
        /*004e*/ 	.short	0x0010


	//----- nvinfo : EIATTR_PARAM_CBANK
	.align		4
        /*0050*/ 	.byte	0x04, 0x0a
        /*0052*/ 	.short	(.L_100 - .L_99)
	.align		4
.L_99:
        /*0054*/ 	.word	index@(.nv.constant0._Z9initfGRIDP4nodeP24curandStatePhilox4_32_10)
        /*0058*/ 	.short	0x0380
        /*005a*/ 	.short	0x0010


	//----- nvinfo : EIATTR_SW_WAR
	.align		4
.L_100:
        /*005c*/ 	.byte	0x04, 0x36
        /*005e*/ 	.short	(.L_102 - .L_101)
.L_101:
        /*0060*/ 	.word	0x00000008
.L_102:


//--------------------- .nv.info._Z9initfGENSP24curandStatePhilox4_32_10 --------------------------
	.section	.nv.info._Z9initfGENSP24curandStatePhilox4_32_10,"",@"SHT_CUDA_INFO"
	.sectionflags	@""
	.align	4


	//----- nvinfo : EIATTR_CUDA_API_VERSION
	.align		4
        /*0000*/ 	.byte	0x04, 0x37
        /*0002*/ 	.short	(.L_104 - .L_103)
.L_103:
        /*0004*/ 	.word	0x00000082


	//----- nvinfo : EIATTR_KPARAM_INFO
	.align		4
.L_104:
        /*0008*/ 	.byte	0x04, 0x17
        /*000a*/ 	.short	(.L_106 - .L_105)
.L_105:
        /*000c*/ 	.word	0x00000000
        /*0010*/ 	.short	0x0000
        /*0012*/ 	.short	0x0000
        /*0014*/ 	.byte	0x00, 0xf5, 0x21, 0x00


	//----- nvinfo : EIATTR_SPARSE_MMA_MASK
	.align		4
.L_106:
        /*0018*/ 	.byte	0x03, 0x50
        /*001a*/ 	.short	0x0000


	//----- nvinfo : EIATTR_MAXREG_COUNT
	.align		4
        /*001c*/ 	.byte	0x03, 0x1b
        /*001e*/ 	.short	0x00ff


	//----- nvinfo : EIATTR_MERCURY_ISA_VERSION
	.align		4
        /*0020*/ 	.byte	0x03, 0x5f
        /*0022*/ 	.short	0x0101


	//----- nvinfo : EIATTR_VRC_CTA_INIT_COUNT
	.align		4
        /*0024*/ 	.byte	0x02, 0x4a
	.zero		1
	.zero		1


	//----- nvinfo : EIATTR_EXIT_INSTR_OFFSETS
	.align		4
        /*0028*/ 	.byte	0x04, 0x1c
        /*002a*/ 	.short	(.L_108 - .L_107)


	//   ....[0]....
.L_107:
        /*002c*/ 	.word	0x000003a0


	//----- nvinfo : EIATTR_CBANK_PARAM_SIZE
	.align		4
.L_108:
        /*0030*/ 	.byte	0x03, 0x19
        /*0032*/ 	.short	0x0008


	//----- nvinfo : EIATTR_PARAM_CBANK
	.align		4
        /*0034*/ 	.byte	0x04, 0x0a
        /*0036*/ 	.short	(.L_110 - .L_109)
	.align		4
.L_109:
        /*0038*/ 	.word	index@(.nv.constant0._Z9initfGENSP24curandStatePhilox4_32_10)
        /*003c*/ 	.short	0x0380
        /*003e*/ 	.short	0x0008


	//----- nvinfo : EIATTR_SW_WAR
	.align		4
.L_110:
        /*0040*/ 	.byte	0x04, 0x36
        /*0042*/ 	.short	(.L_112 - .L_111)
.L_111:
        /*0044*/ 	.word	0x00000008
.L_112:


//--------------------- .nv.callgraph             --------------------------
	.section	.nv.callgraph,"",@"SHT_CUDA_CALLGRAPH"
	.align	4
	.sectionentsize	8
	.align		4
        /*0000*/ 	.word	0x00000000
	.align		4
        /*0004*/ 	.word	0xffffffff
	.align		4
        /*0008*/ 	.word	0x00000000
	.align		4
        /*000c*/ 	.word	0xfffffffe
	.align		4
        /*0010*/ 	.word	0x00000000
	.align		4
        /*0014*/ 	.word	0xfffffffd
	.align		4
        /*0018*/ 	.word	0x00000000
	.align		4
        /*001c*/ 	.word	0xfffffffc


//--------------------- .nv.constant4             --------------------------
	.section	.nv.constant4,"a",@progbits
	.align	8
	.align		8
.nv.constant4:
        /*0000*/ 	.dword	precalc_xorwow_matrix
	.align		8
        /*0008*/ 	.dword	precalc_xorwow_offset_matrix
	.align		8
        /*0010*/ 	.dword	mrg32k3aM1
	.align		8
        /*0018*/ 	.dword	mrg32k3aM2
	.align		8
        /*0020*/ 	.dword	mrg32k3aM1SubSeq
	.align		8
        /*0028*/ 	.dword	mrg32k3aM2SubSeq
	.align		8
        /*0030*/ 	.dword	mrg32k3aM1Seq
	.align		8
        /*0038*/ 	.dword	mrg32k3aM2Seq


//--------------------- .nv.constant3             --------------------------
	.section	.nv.constant3,"a",@progbits
	.align	8
.nv.constant3:
	.type		__cr_lgamma_table,@object
	.size		__cr_lgamma_table,(.L_8 - __cr_lgamma_table)
__cr_lgamma_table:
        /*0000*/ 	.byte	0x00, 0x00, 0x00, 0x00, 0x00, 0x00, 0x00, 0x00, 0x00, 0x00, 0x00, 0x00, 0x00, 0x00, 0x00, 0x00
        /*0010*/ 	.byte	0xef, 0x39, 0xfa, 0xfe, 0x42, 0x2e, 0xe6, 0x3f, 0x02, 0x20, 0x2a, 0xfa, 0x0b, 0xab, 0xfc, 0x3f
        /*0020*/ 	.byte	0xf9, 0x2c, 0x92, 0x7c, 0xa7, 0x6c, 0x09, 0x40, 0xc9, 0x79, 0x44, 0x3c, 0x64, 0x26, 0x13, 0x40
        /*0030*/ 	.byte	0xca, 0x01, 0xcf, 0x3a, 0x27, 0x51, 0x1a, 0x40, 0x30, 0xcc, 0x2d, 0xf3, 0xe1, 0x0c, 0x21, 0x40
        /*0040*/ 	.byte	0x0d, 0xb7, 0xfc, 0x82, 0x8e, 0x35, 0x25, 0x40
.L_8:


//--------------------- .nv.constant2._Z4stepP4nodeP8particlePiP24curandStatePhilox4_32_10 --------------------------
	.section	.nv.constant2._Z4stepP4nodeP8particlePiP24curandStatePhilox4_32_10,"a",@progbits
	.sectionflags	@""
	.align	4
.nv.constant2._Z4stepP4nodeP8particlePiP24curandStatePhilox4_32_10:
        /*0000*/ 	.byte	0xa0, 0x06, 0x00, 0x00, 0xc0, 0x06, 0x00, 0x00, 0x80, 0x06, 0x00, 0x00, 0x20, 0x0f, 0x00, 0x00
        /*0010*/ 	.byte	0x40, 0x0f, 0x00, 0x00, 0x00, 0x0f, 0x00, 0x00, 0xa0, 0x17, 0x00, 0x00, 0xc0, 0x17, 0x00, 0x00
        /*0020*/ 	.byte	0x80, 0x17, 0x00, 0x00, 0x20, 0x20, 0x00, 0x00, 0x40, 0x20, 0x00, 0x00, 0x00, 0x20, 0x00, 0x00
        /*0030*/ 	.byte	0xa0, 0x28, 0x00, 0x00, 0xc0, 0x28, 0x00, 0x00, 0x80, 0x28, 0x00, 0x00, 0x20, 0x31, 0x00, 0x00
        /*0040*/ 	.byte	0x40, 0x31, 0x00, 0x00, 0x00, 0x31, 0x00, 0x00, 0xa0, 0x39, 0x00, 0x00, 0xc0, 0x39, 0x00, 0x00
        /*0050*/ 	.byte	0x80, 0x39, 0x00, 0x00, 0xa0, 0x42, 0x00, 0x00, 0xc0, 0x42, 0x00, 0x00, 0x80, 0x42, 0x00, 0x00
        /*0060*/ 	.byte	0xa0, 0x4b, 0x00, 0x00, 0xc0, 0x4b, 0x00, 0x00, 0x80, 0x4b, 0x00, 0x00, 0xa0, 0x54, 0x00, 0x00
        /*0070*/ 	.byte	0xc0, 0x54, 0x00, 0x00, 0x80, 0x54, 0x00, 0x00, 0xa0, 0x5d, 0x00, 0x00, 0xc0, 0x5d, 0x00, 0x00
        /*0080*/ 	.byte	0x80, 0x5d, 0x00, 0x00


//--------------------- .text._Z2rrPfP8particle   --------------------------
	.section	.text._Z2rrPfP8particle,"ax",@progbits
	.align	128
        .global         _Z2rrPfP8particle
        .type           _Z2rrPfP8particle,@function
        .size           _Z2rrPfP8particle,(.L_x_196 - _Z2rrPfP8particle)
        .other          _Z2rrPfP8particle,@"STO_CUDA_ENTRY STV_DEFAULT"
_Z2rrPfP8particle:
.text._Z2rrPfP8particle:
[----:B------:R-:W-:Y:S01]  /*0000*/  LDC R1, c[0x0][0x37c] ;  /* 0x0000df00ff017b82 */ /* 0x000fe20000000800 */
[----:B------:R-:W0:Y:S07]  /*0010*/  S2R R0, SR_TID.X ;  /* 0x0000000000007919 */ /* 0x000e2e0000002100 */
[----:B------:R-:W0:Y:S08]  /*0020*/  S2UR UR4, SR_CTAID.X ;  /* 0x00000000000479c3 */ /* 0x000e300000002500 */
[----:B------:R-:W0:Y:S02]  /*0030*/  LDC R3, c[0x0][0x360] ;  /* 0x0000d800ff037b82 */ /* 0x000e240000000800 */
[----:B0-----:R-:W-:-:S05]  /*0040*/  IMAD R0, R3, UR4, R0 ;  /* 0x0000000403007c24 */ /* 0x001fca000f8e0200 */
[----:B------:R-:W-:-:S13]  /*0050*/  ISETP.GT.AND P0, PT, R0, 0x7cf, PT ;  /* 0x000007cf0000780c */ /* 0x000fda0003f04270 */
[----:B------:R-:W-:Y:S05]  /*0060*/  @P0 EXIT ;  /* 0x000000000000094d */ /* 0x000fea0003800000 */
[----:B------:R-:W-:Y:S01]  /*0070*/  VIMNMX R3, PT, PT, R0, -0x830, !PT ;  /* 0xfffff7d000037848 */ /* 0x000fe20007fe0100 */
[----:B------:R-:W0:Y:S01]  /*0080*/  LDCU.64 UR4, c[0x0][0x358] ;  /* 0x00006b00ff0477ac */ /* 0x000e220008000a00 */
[----:B------:R-:W-:Y:S02]  /*0090*/  BSSY.RECONVERGENT B0, `(.L_x_0) ;  /* 0x0000052000007945 */ /* 0x000fe40003800200 */
[----:B------:R-:W-:-:S04]  /*00a0*/  IADD3 R8, PT, PT, R3, 0xfff, -R0 ;  /* 0x00000fff03087810 */ /* 0x000fc80007ffe800 */
[C---:B------:R-:W-:Y:S02]  /*00b0*/  ISETP.GE.U32.AND P1, PT, R8.reuse, 0x7000, PT ;  /* 0x000070000800780c */ /* 0x040fe40003f26070 */
[----:B------:R-:W-:-:S04]  /*00c0*/  LEA.HI R9, R8, 0x1, RZ, 0x14 ;  /* 0x0000000108097811 */ /* 0x000fc800078fa0ff */
[----:B------:R-:W-:-:S04]  /*00d0*/  LOP3.LUT R14, R9, 0x7, RZ, 0xc0, !PT ;  /* 0x00000007090e7812 */ /* 0x000fc800078ec0ff */
[----:B------:R-:W-:-:S03]  /*00e0*/  ISETP.NE.AND P0, PT, R14, RZ, PT ;  /* 0x000000ff0e00720c */ /* 0x000fc60003f05270 */
[----:B0-----:R-:W-:Y:S10]  /*00f0*/  @!P1 BRA `(.L_x_1) ;  /* 0x00000004002c9947 */ /* 0x001ff40003800000 */
[----:B------:R-:W0:Y:S01]  /*0100*/  LDC.64 R4, c[0x0][0x388] ;  /* 0x0000e200ff047b82 */ /* 0x000e220000000a00 */
[----:B------:R-:W-:-:S04]  /*0110*/  LOP3.LUT R10, R9, 0x1ffff8, RZ, 0xc0, !PT ;  /* 0x001ffff8090a7812 */ /* 0x000fc800078ec0ff */
[----:B------:R-:W-:-:S03]  /*0120*/  IADD3 R10, PT, PT, -R10, RZ, RZ ;  /* 0x000000ff0a0a7210 */ /* 0x000fc60007ffe1ff */
[----:B------:R-:W1:Y:S01]  /*0130*/  LDC.64 R2, c[0x0][0x380] ;  /* 0x0000e000ff027b82 */ /* 0x000e620000000a00 */
[----:B0-----:R-:W-:-:S05]  /*0140*/  IADD3 R4, P1, PT, R4, 0x20000, RZ ;  /* 0x0002000004047810 */ /* 0x001fca0007f3e0ff */
[----:B------:R-:W-:-:S08]  /*0150*/  IMAD.X R5, RZ, RZ, R5, P1 ;  /* 0x000000ffff057224 */ /* 0x000fd000008e0605 */
.L_x_2:
[----:B------:R-:W-:-:S05]  /*0160*/  IMAD.WIDE R6, R0, 0x8, R4 ;  /* 0x0000000800067825 */ /* 0x000fca00078e0204 */
[----:B0-----:R-:W2:Y:S04]  /*0170*/  LDG.E R11, desc[UR4][R6.64+-0x20000] ;  /* 0xfe000004060b7981 */ /* 0x001ea8000c1e1900 */
[----:B------:R-:W3:Y:S01]  /*0180*/  LDG.E R12, desc[UR4][R6.64+-0x1fffc] ;  /* 0xfe000404060c7981 */ /* 0x000ee2000c1e1900 */
[----:B--2---:R-:W-:Y:S01]  /*0190*/  IADD3 R11, PT, PT, R11, -0x64, RZ ;  /* 0xffffff9c0b0b7810 */ /* 0x004fe20007ffe0ff */
[----:B---3--:R-:W-:-:S04]  /*01a0*/  VIADD R12, R12, 0xffffff9c ;  /* 0xffffff9c0c0c7836 */ /* 0x008fc80000000000 */
[----:B------:R-:W-:-:S04]  /*01b0*/  IMAD R11, R11, R11, RZ ;  /* 0x0000000b0b0b7224 */ /* 0x000fc800078e02ff */
[----:B------:R-:W-:-:S05]  /*01c0*/  IMAD R11, R12, R12, R11 ;  /* 0x0000000c0c0b7224 */ /* 0x000fca00078e020b */
[----:B------:R-:W-:-:S05]  /*01d0*/  I2FP.F32.U32 R11, R11 ;  /* 0x0000000b000b7245 */ /* 0x000fca0000201000 */
[----:B-1----:R0:W-:Y:S04]  /*01e0*/  REDG.E.ADD.F32.FTZ.RN.STRONG.GPU desc[UR4][R2.64], R11 ;  /* 0x0000000b020079a6 */ /* 0x0021e8000c12f304 */
[----:B------:R-:W2:Y:S04]  /*01f0*/  LDG.E R12, desc[UR4][R6.64+-0x18000] ;  /* 0xfe800004060c7981 */ /* 0x000ea8000c1e1900 */
[----:B------:R-:W3:Y:S01]  /*0200*/  LDG.E R13, desc[UR4][R6.64+-0x17ffc] ;  /* 0xfe800404060d7981 */ /* 0x000ee2000c1e1900 */
[----:B--2---:R-:W-:Y:S01]  /*0210*/  IADD3 R12, PT, PT, R12, -0x64, RZ ;  /* 0xffffff9c0c0c7810 */ /* 0x004fe20007ffe0ff */
[----:B---3--:R-:W-:-:S04]  /*0220*/  VIADD R13, R13, 0xffffff9c ;  /* 0xffffff9c0d0d7836 */ /* 0x008fc80000000000 */
[----:B------:R-:W-:-:S04]  /*0230*/  IMAD R12, R12, R12, RZ ;  /* 0x0000000c0c0c7224 */ /* 0x000fc800078e02ff */
[----:B------:R-:W-:-:S05]  /*0240*/  IMAD R12, R13, R13, R12 ;  /* 0x0000000d0d0c7224 */ /* 0x000fca00078e020c */
[----:B------:R-:W-:-:S05]  /*0250*/  I2FP.F32.U32 R13, R12 ;  /* 0x0000000c000d7245 */ /* 0x000fca0000201000 */
[----:B------:R1:W-:Y:S04]  /*0260*/  REDG.E.ADD.F32.FTZ.RN.STRONG.GPU desc[UR4][R2.64], R13 ;  /* 0x0000000d020079a6 */ /* 0x0003e8000c12f304 */
[----:B------:R-:W2:Y:S04]  /*0270*/  LDG.E R12, desc[UR4][R6.64+-0x10000] ;  /* 0xff000004060c7981 */ /* 0x000ea8000c1e1900 */
[----:B------:R-:W3:Y:S01]  /*0280*/  LDG.E R15, desc[UR4][R6.64+-0xfffc] ;  /* 0xff000404060f7981 */ /* 0x000ee2000c1e1900 */
[----:B--2---:R-:W-:Y:S01]  /*0290*/  IADD3 R12, PT, PT, R12, -0x64, RZ ;  /* 0xffffff9c0c0c7810 */ /* 0x004fe20007ffe0ff */
[----:B---3--:R-:W-:-:S04]  /*02a0*/  VIADD R15, R15, 0xffffff9c ;  /* 0xffffff9c0f0f7836 */ /* 0x008fc80000000000 */
[----:B------:R-:W-:-:S04]  /*02b0*/  IMAD R12, R12, R12, RZ ;  /* 0x0000000c0c0c7224 */ /* 0x000fc800078e02ff */
[----:B------:R-:W-:-:S05]  /*02c0*/  IMAD R12, R15, R15, R12 ;  /* 0x0000000f0f0c7224 */ /* 0x000fca00078e020c */
[----:B0-----:R-:W-:-:S05]  /*02d0*/  I2FP.F32.U32 R11, R12 ;  /* 0x0000000c000b7245 */ /* 0x001fca0000201000 */
[----:B------:R0:W-:Y:S04]  /*02e0*/  REDG.E.ADD.F32.FTZ.RN.STRONG.GPU desc[UR4][R2.64], R11 ;  /* 0x0000000b020079a6 */ /* 0x0001e8000c12f304 */
[----:B------:R-:W2:Y:S04]  /*02f0*/  LDG.E R12, desc[UR4][R6.64+-0x8000] ;  /* 0xff800004060c7981 */ /* 0x000ea8000c1e1900 */
[----:B------:R-:W3:Y:S01]  /*0300*/  LDG.E R15, desc[UR4][R6.64+-0x7ffc] ;  /* 0xff800404060f7981 */ /* 0x000ee2000c1e1900 */
[----:B--2---:R-:W-:Y:S01]  /*0310*/  IADD3 R12, PT, PT, R12, -0x64, RZ ;  /* 0xffffff9c0c0c7810 */ /* 0x004fe20007ffe0ff */
[----:B---3--:R-:W-:-:S04]  /*0320*/  VIADD R15, R15, 0xffffff9c ;  /* 0xffffff9c0f0f7836 */ /* 0x008fc80000000000 */
[----:B------:R-:W-:-:S04]  /*0330*/  IMAD R12, R12, R12, RZ ;  /* 0x0000000c0c0c7224 */ /* 0x000fc800078e02ff */
[----:B------:R-:W-:-:S05]  /*0340*/  IMAD R12, R15, R15, R12 ;  /* 0x0000000f0f0c7224 */ /* 0x000fca00078e020c */
[----:B-1----:R-:W-:-:S05]  /*0350*/  I2FP.F32.U32 R13, R12 ;  /* 0x0000000c000d7245 */ /* 0x002fca0000201000 */
        /* <DEDUP_REMOVED lines=27> */
[----:B------:R-:W-:-:S04]  /*0510*/  IADD3 R10, PT, PT, R10, 0x8, RZ ;  /* 0x000000080a0a7810 */ /* 0x000fc80007ffe0ff */
[----:B------:R-:W-:Y:S01]  /*0520*/  ISETP.NE.AND P1, PT, R10, RZ, PT ;  /* 0x000000ff0a00720c */ /* 0x000fe20003f25270 */
[----:B------:R-:W-:Y:S01]  /*0530*/  VIADD R0, R0, 0x8000 ;  /* 0x0000800000007836 */ /* 0x000fe20000000000 */
[----:B--2---:R-:W-:Y:S01]  /*0540*/  IADD3 R12, PT, PT, R12, -0x64, RZ ;  /* 0xffffff9c0c0c7810 */ /* 0x004fe20007ffe0ff */
[----:B---3--:R-:W-:-:S04]  /*0550*/  VIADD R15, R15, 0xffffff9c ;  /* 0xffffff9c0f0f7836 */ /* 0x008fc80000000000 */
[----:B------:R-:W-:-:S04]  /*0560*/  IMAD R12, R12, R12, RZ ;  /* 0x0000000c0c0c7224 */ /* 0x000fc800078e02ff */
[----:B------:R-:W-:-:S05]  /*0570*/  IMAD R12, R15, R15, R12 ;  /* 0x0000000f0f0c7224 */ /* 0x000fca00078e020c */
[----:B-1----:R-:W-:-:S05]  /*0580*/  I2FP.F32.U32 R13, R12 ;  /* 0x0000000c000d7245 */ /* 0x002fca0000201000 */
[----:B------:R0:W-:Y:S01]  /*0590*/  REDG.E.ADD.F32.FTZ.RN.STRONG.GPU desc[UR4][R2.64], R13 ;  /* 0x0000000d020079a6 */ /* 0x0001e2000c12f304 */
[----:B------:R-:W-:Y:S05]  /*05a0*/  @P1 BRA `(.L_x_2) ;  /* 0xfffffff800ec1947 */ /* 0x000fea000383ffff */
.L_x_1:
[----:B------:R-:W-:Y:S05]  /*05b0*/  BSYNC.RECONVERGENT B0 ;  /* 0x0000000000007941 */ /* 0x000fea0003800200 */
.L_x_0:
[----:B------:R-:W-:Y:S05]  /*05c0*/  @!P0 EXIT ;  /* 0x000000000000894d */ /* 0x000fea0003800000 */
[----:B------:R-:W-:Y:S01]  /*05d0*/  ISETP.GE.U32.AND P0, PT, R14, 0x4, PT ;  /* 0x000000040e00780c */ /* 0x000fe20003f06070 */
[----:B------:R-:W-:Y:S01]  /*05e0*/  BSSY.RECONVERGENT B0, `(.L_x_3) ;  /* 0x0000027000007945 */ /* 0x000fe20003800200 */
[----:B------:R-:W-:-:S11]  /*05f0*/  LOP3.LUT P1, R9, R9, 0x3, RZ, 0xc0, !PT ;  /* 0x0000000309097812 */ /* 0x000fd6000782c0ff */
[----:B------:R-:W-:Y:S05]  /*0600*/  @!P0 BRA `(.L_x_4) ;  /* 0x0000000000908947 */ /* 0x000fea0003800000 */
[----:B------:R-:W1:Y:S02]  /*0610*/  LDC.64 R4, c[0x0][0x388] ;  /* 0x0000e200ff047b82 */ /* 0x000e640000000a00 */
[----:B-1----:R-:W-:-:S05]  /*0620*/  IMAD.WIDE R4, R0, 0x8, R4 ;  /* 0x0000000800047825 */ /* 0x002fca00078e0204 */
[----:B------:R-:W2:Y:S04]  /*0630*/  LDG.E R6, desc[UR4][R4.64] ;  /* 0x0000000404067981 */ /* 0x000ea8000c1e1900 */
[----:B------:R-:W3:Y:S01]  /*0640*/  LDG.E R7, desc[UR4][R4.64+0x4] ;  /* 0x0000040404077981 */ /* 0x000ee2000c1e1900 */
[----:B0-----:R-:W0:Y:S01]  /*0650*/  LDC.64 R2, c[0x0][0x380] ;  /* 0x0000e000ff027b82 */ /* 0x001e220000000a00 */
[----:B--2---:R-:W-:Y:S01]  /*0660*/  IADD3 R6, PT, PT, R6, -0x64, RZ ;  /* 0xffffff9c06067810 */ /* 0x004fe20007ffe0ff */
[----:B---3--:R-:W-:-:S04]  /*0670*/  VIADD R7, R7, 0xffffff9c ;  /* 0xffffff9c07077836 */ /* 0x008fc80000000000 */
[----:B------:R-:W-:-:S04]  /*0680*/  IMAD R6, R6, R6, RZ ;  /* 0x0000000606067224 */ /* 0x000fc800078e02ff */
[----:B------:R-:W-:-:S05]  /*0690*/  IMAD R6, R7, R7, R6 ;  /* 0x0000000707067224 */ /* 0x000fca00078e0206 */
[----:B------:R-:W-:-:S05]  /*06a0*/  I2FP.F32.U32 R7, R6 ;  /* 0x0000000600077245 */ /* 0x000fca0000201000 */
[----:B0-----:R0:W-:Y:S04]  /*06b0*/  REDG.E.ADD.F32.FTZ.RN.STRONG.GPU desc[UR4][R2.64], R7 ;  /* 0x00000007020079a6 */ /* 0x0011e8000c12f304 */
[----:B------:R-:W2:Y:S04]  /*06c0*/  LDG.E R6, desc[UR4][R4.64+0x8000] ;  /* 0x0080000404067981 */ /* 0x000ea8000c1e1900 */
[----:B------:R-:W3:Y:S01]  /*06d0*/  LDG.E R10, desc[UR4][R4.64+0x8004] ;  /* 0x00800404040a7981 */ /* 0x000ee2000c1e1900 */
[----:B--2---:R-:W-:Y:S02]  /*06e0*/  IADD3 R6, PT, PT, R6, -0x64, RZ ;  /* 0xffffff9c06067810 */ /* 0x004fe40007ffe0ff */
[----:B---3--:R-:W-:-:S03]  /*06f0*/  IADD3 R11, PT, PT, R10, -0x64, RZ ;  /* 0xffffff9c0a0b7810 */ /* 0x008fc60007ffe0ff */
[----:B------:R-:W-:-:S04]  /*0700*/  IMAD R6, R6, R6, RZ ;  /* 0x0000000606067224 */ /* 0x000fc800078e02ff */
[----:B------:R-:W-:-:S05]  /*0710*/  IMAD R6, R11, R11, R6 ;  /* 0x0000000b0b067224 */ /* 0x000fca00078e0206 */
[----:B------:R-:W-:-:S05]  /*0720*/  I2FP.F32.U32 R11, R6 ;  /* 0x00000006000b7245 */ /* 0x000fca0000201000 */
[----:B------:R1:W-:Y:S04]  /*0730*/  REDG.E.ADD.F32.FTZ.RN.STRONG.GPU desc[UR4][R2.64], R11 ;  /* 0x0000000b020079a6 */ /* 0x0003e8000c12f304 */
[----:B------:R-:W2:Y:S04]  /*0740*/  LDG.E R6, desc[UR4][R4.64+0x10000] ;  /* 0x0100000404067981 */ /* 0x000ea8000c1e1900 */
[----:B------:R-:W0:Y:S01]  /*0750*/  LDG.E R10, desc[UR4][R4.64+0x10004] ;  /* 0x01000404040a7981 */ /* 0x000e22000c1e1900 */
[----:B--2---:R-:W-:Y:S01]  /*0760*/  VIADD R6, R6, 0xffffff9c ;  /* 0xffffff9c06067836 */ /* 0x004fe20000000000 */
[----:B0-----:R-:W-:-:S03]  /*0770*/  IADD3 R7, PT, PT, R10, -0x64, RZ ;  /* 0xffffff9c0a077810 */ /* 0x001fc60007ffe0ff */
[----:B------:R-:W-:-:S04]  /*0780*/  IMAD R6, R6, R6, RZ ;  /* 0x0000000606067224 */ /* 0x000fc800078e02ff */
[----:B------:R-:W-:-:S05]  /*0790*/  IMAD R6, R7, R7, R6 ;  /* 0x0000000707067224 */ /* 0x000fca00078e0206 */
[----:B------:R-:W-:-:S05]  /*07a0*/  I2FP.F32.U32 R7, R6 ;  /* 0x0000000600077245 */ /* 0x000fca0000201000 */
[----:B------:R2:W-:Y:S04]  /*07b0*/  REDG.E.ADD.F32.FTZ.RN.STRONG.GPU desc[UR4][R2.64], R7 ;  /* 0x00000007020079a6 */ /* 0x0005e8000c12f304 */
[----:B------:R-:W3:Y:S04]  /*07c0*/  LDG.E R6, desc[UR4][R4.64+0x18000] ;  /* 0x0180000404067981 */ /* 0x000ee8000c1e1900 */
[----:B------:R-:W1:Y:S01]  /*07d0*/  LDG.E R10, desc[UR4][R4.64+0x18004] ;  /* 0x01800404040a7981 */ /* 0x000e62000c1e1900 */
[----:B---3--:R-:W-:Y:S01]  /*07e0*/  IADD3 R6, PT, PT, R6, -0x64, RZ ;  /* 0xffffff9c06067810 */ /* 0x008fe20007ffe0ff */
[----:B-1----:R-:W-:-:S04]  /*07f0*/  VIADD R11, R10, 0xffffff9c ;  /* 0xffffff9c0a0b7836 */ /* 0x002fc80000000000 */
[----:B------:R-:W-:-:S04]  /*0800*/  IMAD R6, R6, R6, RZ ;  /* 0x0000000606067224 */ /* 0x000fc800078e02ff */
[----:B------:R-:W-:-:S05]  /*0810*/  IMAD R6, R11, R11, R6 ;  /* 0x0000000b0b067224 */ /* 0x000fca00078e0206 */
[----:B------:R-:W-:-:S05]  /*0820*/  I2FP.F32.U32 R11, R6 ;  /* 0x00000006000b7245 */ /* 0x000fca0000201000 */
[----:B------:R2:W-:Y:S01]  /*0830*/  REDG.E.ADD.F32.FTZ.RN.STRONG.GPU desc[UR4][R2.64], R11 ;  /* 0x0000000b020079a6 */ /* 0x0005e2000c12f304 */
[----:B------:R-:W-:-:S07]  /*0840*/  IADD3 R0, PT, PT, R0, 0x4000, RZ ;  /* 0x0000400000007810 */ /* 0x000fce0007ffe0ff */
.L_x_4:
[----:B------:R-:W-:Y:S05]  /*0850*/  BSYNC.RECONVERGENT B0 ;  /* 0x0000000000007941 */ /* 0x000fea0003800200 */
.L_x_3:
[----:B------:R-:W-:Y:S05]  /*0860*/  @!P1 EXIT ;  /* 0x000000000000994d */ /* 0x000fea0003800000 */
[----:B------:R-:W-:Y:S01]  /*0870*/  ISETP.NE.AND P1, PT, R9, 0x1, PT ;  /* 0x000000010900780c */ /* 0x000fe20003f25270 */
[----:B------:R-:W-:Y:S01]  /*0880*/  BSSY.RECONVERGENT B0, `(.L_x_5) ;  /* 0x0000017000007945 */ /* 0x000fe20003800200 */
[----:B------:R-:W-:-:S11]  /*0890*/  LOP3.LUT P0, RZ, R8, 0x1000, RZ, 0xc0, !PT ;  /* 0x0000100008ff7812 */ /* 0x000fd6000780c0ff */
[----:B------:R-:W-:Y:S05]  /*08a0*/  @!P1 BRA `(.L_x_6) ;  /* 0x0000000000509947 */ /* 0x000fea0003800000 */
[----:B0-2---:R-:W0:Y:S02]  /*08b0*/  LDC.64 R2, c[0x0][0x388] ;  /* 0x0000e200ff027b82 */ /* 0x005e240000000a00 */
[----:B0-----:R-:W-:-:S05]  /*08c0*/  IMAD.WIDE R4, R0, 0x8, R2 ;  /* 0x0000000800047825 */ /* 0x001fca00078e0202 */
[----:B------:R-:W2:Y:S04]  /*08d0*/  LDG.E R6, desc[UR4][R4.64] ;  /* 0x0000000404067981 */ /* 0x000ea8000c1e1900 */
[----:B------:R-:W3:Y:S01]  /*08e0*/  LDG.E R7, desc[UR4][R4.64+0x4] ;  /* 0x0000040404077981 */ /* 0x000ee2000c1e1900 */
[----:B------:R-:W0:Y:S01]  /*08f0*/  LDC.64 R2, c[0x0][0x380] ;  /* 0x0000e000ff027b82 */ /* 0x000e220000000a00 */
        /* <DEDUP_REMOVED lines=13> */
[----:B------:R1:W-:Y:S01]  /*09d0*/  REDG.E.ADD.F32.FTZ.RN.STRONG.GPU desc[UR4][R2.64], R9 ;  /* 0x00000009020079a6 */ /* 0x0003e2000c12f304 */
[----:B------:R-:W-:-:S07]  /*09e0*/  VIADD R0, R0, 0x2000 ;  /* 0x0000200000007836 */ /* 0x000fce0000000000 */
.L_x_6:
[----:B------:R-:W-:Y:S05]  /*09f0*/  BSYNC.RECONVERGENT B0 ;  /* 0x0000000000007941 */ /* 0x000fea0003800200 */
.L_x_5:
[----:B------:R-:W-:Y:S05]  /*0a00*/  @P0 EXIT ;  /* 0x000000000000094d */ /* 0x000fea0003800000 */
[----:B012---:R-:W0:Y:S02]  /*0a10*/  LDC.64 R2, c[0x0][0x388] ;  /* 0x0000e200ff027b82 */ /* 0x007e240000000a00 */
[----:B0-----:R-:W-:-:S05]  /*0a20*/  IMAD.WIDE R2, R0, 0x8, R2 ;  /* 0x0000000800027825 */ /* 0x001fca00078e0202 */
[----:B------:R-:W2:Y:S04]  /*0a30*/  LDG.E R0, desc[UR4][R2.64] ;  /* 0x0000000402007981 */ /* 0x000ea8000c1e1900 */
[----:B------:R-:W3:Y:S01]  /*0a40*/  LDG.E R6, desc[UR4][R2.64+0x4] ;  /* 0x0000040402067981 */ /* 0x000ee2000c1e1900 */
[----:B------:R-:W0:Y:S01]  /*0a50*/  LDC.64 R4, c[0x0][0x380] ;  /* 0x0000e000ff047b82 */ /* 0x000e220000000a00 */
[----:B--2---:R-:W-:Y:S02]  /*0a60*/  IADD3 R0, PT, PT, R0, -0x64, RZ ;  /* 0xffffff9c00007810 */ /* 0x004fe40007ffe0ff */
[----:B---3--:R-:W-:-:S03]  /*0a70*/  IADD3 R7, PT, PT, R6, -0x64, RZ ;  /* 0xffffff9c06077810 */ /* 0x008fc60007ffe0ff */
[----:B------:R-:W-:-:S04]  /*0a80*/  IMAD R0, R0, R0, RZ ;  /* 0x0000000000007224 */ /* 0x000fc800078e02ff */
[----:B------:R-:W-:-:S05]  /*0a90*/  IMAD R0, R7, R7, R0 ;  /* 0x0000000707007224 */ /* 0x000fca00078e0200 */
[----:B------:R-:W-:-:S05]  /*0aa0*/  I2FP.F32.U32 R7, R0 ;  /* 0x0000000000077245 */ /* 0x000fca0000201000 */
[----:B0-----:R-:W-:Y:S01]  /*0ab0*/  REDG.E.ADD.F32.FTZ.RN.STRONG.GPU desc[UR4][R4.64], R7 ;  /* 0x00000007040079a6 */ /* 0x001fe2000c12f304 */
[----:B------:R-:W-:Y:S05]  /*0ac0*/  EXIT ;  /* 0x000000000000794d */ /* 0x000fea0003800000 */
.L_x_7:
[----:B------:R-:W-:-:S00]  /*0ad0*/  BRA `(.L_x_7) ;  /* 0xfffffffc00fc7947 */ /* 0x000fc0000383ffff */
[----:B------:R-:W-:-:S00]  /*0ae0*/  NOP ;  /* 0x0000000000007918 */ /* 0x000fc00000000000 */
        /* <DEDUP_REMOVED lines=9> */
.L_x_196:


//--------------------- .text._Z4stepP4nodeP8particlePiP24curandStatePhilox4_32_10 --------------------------
	.section	.text._Z4stepP4nodeP8particlePiP24curandStatePhilox4_32_10,"ax",@progbits
	.align	128
        .global         _Z4stepP4nodeP8particlePiP24curandStatePhilox4_32_10
        .type           _Z4stepP4nodeP8particlePiP24curandStatePhilox4_32_10,@function
        .size           _Z4stepP4nodeP8particlePiP24curandStatePhilox4_32_10,(.L_x_197 - _Z4stepP4nodeP8particlePiP24curandStatePhilox4_32_10)
        .other          _Z4stepP4nodeP8particlePiP24curandStatePhilox4_32_10,@"STO_CUDA_ENTRY STV_DEFAULT"
_Z4stepP4nodeP8particlePiP24curandStatePhilox4_32_10:
.text._Z4stepP4nodeP8particlePiP24curandStatePhilox4_32_10:
[----:B------:R-:W-:Y:S01]  /*0000*/  LDC R1, c[0x0][0x37c] ;  /* 0x0000df00ff017b82 */ /* 0x000fe20000000800 */
[----:B------:R-:W0:Y:S07]  /*0010*/  S2R R0, SR_TID.X ;  /* 0x0000000000007919 */ /* 0x000e2e0000002100 */
[----:B------:R-:W0:Y:S08]  /*0020*/  S2UR UR4, SR_CTAID.X ;  /* 0x00000000000479c3 */ /* 0x000e300000002500 */
[----:B------:R-:W0:Y:S02]  /*0030*/  LDC R3, c[0x0][0x360] ;  /* 0x0000d800ff037b82 */ /* 0x000e240000000800 */
[----:B0-----:R-:W-:-:S05]  /*0040*/  IMAD R0, R3, UR4, R0 ;  /* 0x0000000403007c24 */ /* 0x001fca000f8e0200 */
[----:B------:R-:W-:-:S13]  /*0050*/  ISETP.GT.AND P0, PT, R0, 0x7cf, PT ;  /* 0x000007cf0000780c */ /* 0x000fda0003f04270 */
[----:B------:R-:W-:Y:S05]  /*0060*/  @P0 EXIT ;  /* 0x000000000000094d */ /* 0x000fea0003800000 */
[----:B------:R-:W0:Y:S01]  /*0070*/  LDC.64 R6, c[0x0][0x398] ;  /* 0x0000e600ff067b82 */ /* 0x000e220000000a00 */
[----:B------:R-:W1:Y:S07]  /*0080*/  LDCU.64 UR6, c[0x0][0x358] ;  /* 0x00006b00ff0677ac */ /* 0x000e6e0008000a00 */
[----:B------:R-:W2:Y:S08]  /*0090*/  LDC.64 R10, c[0x0][0x390] ;  /* 0x0000e400ff0a7b82 */ /* 0x000eb00000000a00 */
[----:B------:R-:W3:Y:S08]  /*00a0*/  LDC.64 R2, c[0x0][0x380] ;  /* 0x0000e000ff027b82 */ /* 0x000ef00000000a00 */
[----:B------:R-:W4:Y:S01]  /*00b0*/  LDC.64 R4, c[0x0][0x388] ;  /* 0x0000e200ff047b82 */ /* 0x000f220000000a00 */
[----:B01----:R-:W-:-:S07]  /*00c0*/  IMAD.WIDE R6, R0, 0x40, R6 ;  /* 0x0000004000067825 */ /* 0x003fce00078e0206 */
.L_x_131:
[----:B----4-:R-:W-:-:S05]  /*00d0*/  IMAD.WIDE R8, R0, 0x8, R4 ;  /* 0x0000000800087825 */ /* 0x010fca00078e0204 */
[----:B------:R-:W4:Y:S04]  /*00e0*/  LDG.E R13, desc[UR6][R8.64+0x4] ;  /* 0x00000406080d7981 */ /* 0x000f28000c1e1900 */
[----:B------:R-:W4:Y:S02]  /*00f0*/  LDG.E R12, desc[UR6][R8.64] ;  /* 0x00000006080c7981 */ /* 0x000f24000c1e1900 */
[----:B----4-:R-:W-:-:S04]  /*0100*/  IMAD R17, R13, 0xc8, R12 ;  /* 0x000000c80d117824 */ /* 0x010fc800078e020c */
[----:B---3--:R-:W-:-:S05]  /*0110*/  IMAD.WIDE R16, R17, 0x8, R2 ;  /* 0x0000000811107825 */ /* 0x008fca00078e0202 */
[----:B------:R-:W3:Y:S01]  /*0120*/  LDG.E R14, desc[UR6][R16.64] ;  /* 0x00000006100e7981 */ /* 0x000ee2000c1e1900 */
[----:B------:R-:W-:Y:S01]  /*0130*/  BSSY.RECONVERGENT B0, `(.L_x_8) ;  /* 0x0000010000007945 */ /* 0x000fe20003800200 */
[----:B---3--:R-:W-:-:S13]  /*0140*/  ISETP.NE.AND P0, PT, R14, 0x1, PT ;  /* 0x000000010e00780c */ /* 0x008fda0003f05270 */
[----:B------:R-:W-:Y:S05]  /*0150*/  @P0 BRA `(.L_x_9) ;  /* 0x0000000000340947 */ /* 0x000fea0003800000 */
[----:B------:R-:W3:Y:S02]  /*0160*/  LDG.E R14, desc[UR6][R16.64+-0x8] ;  /* 0xfffff806100e7981 */ /* 0x000ee4000c1e1900 */
[----:B---3--:R-:W-:Y:S01]  /*0170*/  ISETP.NE.AND P0, PT, R14, RZ, PT ;  /* 0x000000ff0e00720c */ /* 0x008fe20003f05270 */
[----:B------:R-:W-:-:S12]  /*0180*/  IMAD.MOV.U32 R14, RZ, RZ, 0x1 ;  /* 0x00000001ff0e7424 */ /* 0x000fd800078e00ff */
[----:B------:R-:W-:Y:S05]  /*0190*/  @P0 BRA `(.L_x_9) ;  /* 0x0000000000240947 */ /* 0x000fea0003800000 */
[----:B------:R-:W3:Y:S02]  /*01a0*/  LDG.E R15, desc[UR6][R16.64+0x4] ;  /* 0x00000406100f7981 */ /* 0x000ee4000c1e1900 */
[----:B---3--:R-:W-:-:S13]  /*01b0*/  ISETP.NE.AND P0, PT, R15, RZ, PT ;  /* 0x000000ff0f00720c */ /* 0x008fda0003f05270 */
[----:B------:R-:W-:Y:S05]  /*01c0*/  @P0 BRA `(.L_x_9) ;  /* 0x0000000000180947 */ /* 0x000fea0003800000 */
[----:B------:R-:W3:Y:S02]  /*01d0*/  LDG.E R15, desc[UR6][R16.64+-0x63c] ;  /* 0xfff9c406100f7981 */ /* 0x000ee4000c1e1900 */
[----:B---3--:R-:W-:-:S13]  /*01e0*/  ISETP.NE.AND P0, PT, R15, RZ, PT ;  /* 0x000000ff0f00720c */ /* 0x008fda0003f05270 */
[----:B------:R-:W-:Y:S05]  /*01f0*/  @P0 BRA `(.L_x_9) ;  /* 0x00000000000c0947 */ /* 0x000fea0003800000 */
[----:B------:R-:W-:-:S05]  /*0200*/  VIADD R12, R12, 0x1 ;  /* 0x000000010c0c7836 */ /* 0x000fca0000000000 */
[----:B------:R0:W-:Y:S04]  /*0210*/  STG.E desc[UR6][R8.64], R12 ;  /* 0x0000000c08007986 */ /* 0x0001e8000c101906 */
[----:B------:R0:W5:Y:S02]  /*0220*/  LDG.E R14, desc[UR6][R16.64] ;  /* 0x00000006100e7981 */ /* 0x000164000c1e1900 */
.L_x_9:
[----:B------:R-:W-:Y:S05]  /*0230*/  BSYNC.RECONVERGENT B0 ;  /* 0x0000000000007941 */ /* 0x000fea0003800200 */
.L_x_8:
[----:B-----5:R-:W-:Y:S01]  /*0240*/  ISETP.NE.AND P0, PT, R14, RZ, PT ;  /* 0x000000ff0e00720c */ /* 0x020fe20003f05270 */
[----:B------:R-:W-:-:S12]  /*0250*/  BSSY.RECONVERGENT B0, `(.L_x_10) ;  /* 0x000000f000007945 */ /* 0x000fd80003800200 */
[----:B------:R-:W-:Y:S05]  /*0260*/  @P0 BRA `(.L_x_11) ;  /* 0x0000000000340947 */ /* 0x000fea0003800000 */
[----:B------:R-:W3:Y:S02]  /*0270*/  LDG.E R14, desc[UR6][R16.64+-0x8] ;  /* 0xfffff806100e7981 */ /* 0x000ee4000c1e1900 */
[----:B---3--:R-:W-:Y:S01]  /*0280*/  ISETP.NE.AND P0, PT, R14, 0x1, PT ;  /* 0x000000010e00780c */ /* 0x008fe20003f05270 */
[----:B------:R-:W-:-:S12]  /*0290*/  IMAD.MOV.U32 R14, RZ, RZ, RZ ;  /* 0x000000ffff0e7224 */ /* 0x000fd800078e00ff */
[----:B------:R-:W-:Y:S05]  /*02a0*/  @P0 BRA `(.L_x_11) ;  /* 0x0000000000240947 */ /* 0x000fea0003800000 */
[----:B------:R-:W3:Y:S02]  /*02b0*/  LDG.E R15, desc[UR6][R16.64+0x4] ;  /* 0x00000406100f7981 */ /* 0x000ee4000c1e1900 */
[----:B---3--:R-:W-:-:S13]  /*02c0*/  ISETP.NE.AND P0, PT, R15, RZ, PT ;  /* 0x000000ff0f00720c */ /* 0x008fda0003f05270 */
[----:B------:R-:W-:Y:S05]  /*02d0*/  @P0 BRA `(.L_x_11) ;  /* 0x0000000000180947 */ /* 0x000fea0003800000 */
[----:B------:R-:W3:Y:S02]  /*02e0*/  LDG.E R15, desc[UR6][R16.64+-0x63c] ;  /* 0xfff9c406100f7981 */ /* 0x000ee4000c1e1900 */
[----:B---3--:R-:W-:-:S13]  /*02f0*/  ISETP.NE.AND P0, PT, R15, RZ, PT ;  /* 0x000000ff0f00720c */ /* 0x008fda0003f05270 */
[----:B------:R-:W-:Y:S05]  /*0300*/  @P0 BRA `(.L_x_11) ;  /* 0x00000000000c0947 */ /* 0x000fea0003800000 */
[----:B------:R-:W-:-:S05]  /*0310*/  IADD3 R15, PT, PT, R12, -0x1, RZ ;  /* 0xffffffff0c0f7810 */ /* 0x000fca0007ffe0ff */
[----:B------:R1:W-:Y:S04]  /*0320*/  STG.E desc[UR6][R8.64], R15 ;  /* 0x0000000f08007986 */ /* 0x0003e8000c101906 */
[----:B------:R1:W5:Y:S02]  /*0330*/  LDG.E R14, desc[UR6][R16.64] ;  /* 0x00000006100e7981 */ /* 0x000364000c1e1900 */
.L_x_11:
[----:B------:R-:W-:Y:S05]  /*0340*/  BSYNC.RECONVERGENT B0 ;  /* 0x0000000000007941 */ /* 0x000fea0003800200 */
.L_x_10:
[----:B-----5:R-:W-:Y:S01]  /*0350*/  ISETP.NE.AND P0, PT, R14, RZ, PT ;  /* 0x000000ff0e00720c */ /* 0x020fe20003f05270 */
[----:B------:R-:W-:-:S12]  /*0360*/  BSSY.RECONVERGENT B0, `(.L_x_12) ;  /* 0x000000c000007945 */ /* 0x000fd80003800200 */
[----:B------:R-:W-:Y:S05]  /*0370*/  @P0 BRA `(.L_x_13) ;  /* 0x0000000000280947 */ /* 0x000fea0003800000 */
[----:B0-----:R-:W3:Y:S02]  /*0380*/  LDG.E R12, desc[UR6][R16.64+-0x8] ;  /* 0xfffff806100c7981 */ /* 0x001ee4000c1e1900 */
[----:B---3--:R-:W-:-:S13]  /*0390*/  ISETP.NE.AND P1, PT, R12, RZ, PT ;  /* 0x000000ff0c00720c */ /* 0x008fda0003f25270 */
[----:B------:R-:W-:Y:S05]  /*03a0*/  @P1 BRA `(.L_x_13) ;  /* 0x00000000001c1947 */ /* 0x000fea0003800000 */
[----:B------:R-:W3:Y:S02]  /*03b0*/  LDG.E R12, desc[UR6][R16.64+0x4] ;  /* 0x00000406100c7981 */ /* 0x000ee4000c1e1900 */
[----:B---3--:R-:W-:-:S13]  /*03c0*/  ISETP.NE.AND P1, PT, R12, 0x1, PT ;  /* 0x000000010c00780c */ /* 0x008fda0003f25270 */
[----:B------:R-:W-:Y:S05]  /*03d0*/  @P1 BRA `(.L_x_13) ;  /* 0x0000000000101947 */ /* 0x000fea0003800000 */
[----:B------:R-:W3:Y:S02]  /*03e0*/  LDG.E R12, desc[UR6][R16.64+-0x63c] ;  /* 0xfff9c406100c7981 */ /* 0x000ee4000c1e1900 */
[----:B---3--:R-:W-:-:S13]  /*03f0*/  ISETP.NE.AND P1, PT, R12, RZ, PT ;  /* 0x000000ff0c00720c */ /* 0x008fda0003f25270 */
[----:B------:R-:W-:-:S05]  /*0400*/  @!P1 VIADD R13, R13, 0x1 ;  /* 0x000000010d0d9836 */ /* 0x000fca0000000000 */
[----:B------:R3:W-:Y:S02]  /*0410*/  @!P1 STG.E desc[UR6][R8.64+0x4], R13 ;  /* 0x0000040d08009986 */ /* 0x0007e4000c101906 */
.L_x_13:
[----:B------:R-:W-:Y:S05]  /*0420*/  BSYNC.RECONVERGENT B0 ;  /* 0x0000000000007941 */ /* 0x000fea0003800200 */
.L_x_12:
[----:B------:R-:W-:Y:S04]  /*0430*/  BSSY.RECONVERGENT B0, `(.L_x_14) ;  /* 0x000000c000007945 */ /* 0x000fe80003800200 */
[----:B------:R-:W-:Y:S05]  /*0440*/  @P0 BRA `(.L_x_15) ;  /* 0x0000000000280947 */ /* 0x000fea0003800000 */
[----:B0-----:R-:W4:Y:S02]  /*0450*/  LDG.E R12, desc[UR6][R16.64+-0x8] ;  /* 0xfffff806100c7981 */ /* 0x001f24000c1e1900 */
[----:B----4-:R-:W-:-:S13]  /*0460*/  ISETP.NE.AND P0, PT, R12, RZ, PT ;  /* 0x000000ff0c00720c */ /* 0x010fda0003f05270 */
[----:B------:R-:W-:Y:S05]  /*0470*/  @P0 BRA `(.L_x_15) ;  /* 0x00000000001c0947 */ /* 0x000fea0003800000 */
[----:B------:R-:W4:Y:S02]  /*0480*/  LDG.E R12, desc[UR6][R16.64+0x4] ;  /* 0x00000406100c7981 */ /* 0x000f24000c1e1900 */
[----:B----4-:R-:W-:-:S13]  /*0490*/  ISETP.NE.AND P0, PT, R12, RZ, PT ;  /* 0x000000ff0c00720c */ /* 0x010fda0003f05270 */
[----:B------:R-:W-:Y:S05]  /*04a0*/  @P0 BRA `(.L_x_15) ;  /* 0x0000000000100947 */ /* 0x000fea0003800000 */
[----:B------:R-:W4:Y:S02]  /*04b0*/  LDG.E R12, desc[UR6][R16.64+-0x63c] ;  /* 0xfff9c406100c7981 */ /* 0x000f24000c1e1900 */
[----:B----4-:R-:W-:-:S13]  /*04c0*/  ISETP.NE.AND P0, PT, R12, 0x1, PT ;  /* 0x000000010c00780c */ /* 0x010fda0003f05270 */
[----:B---3--:R-:W-:-:S05]  /*04d0*/  @!P0 VIADD R13, R13, 0xffffffff ;  /* 0xffffffff0d0d8836 */ /* 0x008fca0000000000 */
[----:B------:R4:W-:Y:S02]  /*04e0*/  @!P0 STG.E desc[UR6][R8.64+0x4], R13 ;  /* 0x0000040d08008986 */ /* 0x0009e4000c101906 */
.L_x_15:
[----:B------:R-:W-:Y:S05]  /*04f0*/  BSYNC.RECONVERGENT B0 ;  /* 0x0000000000007941 */ /* 0x000fea0003800200 */
.L_x_14:
[----:B------:R-:W-:Y:S01]  /*0500*/  ISETP.NE.AND P0, PT, R14, 0x1, PT ;  /* 0x000000010e00780c */ /* 0x000fe20003f05270 */
[----:B------:R-:W-:-:S12]  /*0510*/  BSSY.RECONVERGENT B0, `(.L_x_16) ;  /* 0x0000085000007945 */ /* 0x000fd80003800200 */
[----:B------:R-:W-:Y:S05]  /*0520*/  @P0 BRA `(.L_x_17) ;  /* 0x00000008000c0947 */ /* 0x000fea0003800000 */
[----:B0-----:R-:W5:Y:S02]  /*0530*/  LDG.E R12, desc[UR6][R16.64+-0x8] ;  /* 0xfffff806100c7981 */ /* 0x001f64000c1e1900 */
[----:B-----5:R-:W-:-:S13]  /*0540*/  ISETP.NE.AND P0, PT, R12, 0x1, PT ;  /* 0x000000010c00780c */ /* 0x020fda0003f05270 */
[----:B------:R-:W-:Y:S05]  /*0550*/  @P0 BRA `(.L_x_17) ;  /* 0x0000000800000947 */ /* 0x000fea0003800000 */
[----:B------:R-:W5:Y:S02]  /*0560*/  LDG.E R12, desc[UR6][R16.64+0x4] ;  /* 0x00000406100c7981 */ /* 0x000f64000c1e1900 */
[----:B-----5:R-:W-:-:S13]  /*0570*/  ISETP.NE.AND P0, PT, R12, RZ, PT ;  /* 0x000000ff0c00720c */ /* 0x020fda0003f05270 */
[----:B------:R-:W-:Y:S05]  /*0580*/  @P0 BRA `(.L_x_17) ;  /* 0x0000000400f40947 */ /* 0x000fea0003800000 */
[----:B------:R-:W5:Y:S02]  /*0590*/  LDG.E R12, desc[UR6][R16.64+-0x63c] ;  /* 0xfff9c406100c7981 */ /* 0x000f64000c1e1900 */
[----:B-----5:R-:W-:-:S13]  /*05a0*/  ISETP.NE.AND P0, PT, R12, RZ, PT ;  /* 0x000000ff0c00720c */ /* 0x020fda0003f05270 */
[----:B------:R-:W-:Y:S05]  /*05b0*/  @P0 BRA `(.L_x_17) ;  /* 0x0000000400e80947 */ /* 0x000fea0003800000 */
[----:B---34-:R-:W1:Y:S01]  /*05c0*/  LDG.E R13, desc[UR6][R6.64+0x28] ;  /* 0x00002806060d7981 */ /* 0x018e62000c1e1900 */
[----:B------:R-:W-:Y:S01]  /*05d0*/  BSSY.RECONVERGENT B1, `(.L_x_18) ;  /* 0x0000012000017945 */ /* 0x000fe20003800200 */
[C---:B-1----:R-:W-:Y:S01]  /*05e0*/  VIADD R15, R13.reuse, 0x1 ;  /* 0x000000010d0f7836 */ /* 0x042fe20000000000 */
[----:B------:R-:W-:-:S04]  /*05f0*/  ISETP.NE.AND P0, PT, R13, 0x1, PT ;  /* 0x000000010d00780c */ /* 0x000fc80003f05270 */
[----:B------:R0:W-:Y:S09]  /*0600*/  STG.E desc[UR6][R6.64+0x28], R15 ;  /* 0x0000280f06007986 */ /* 0x0001f2000c101906 */
[----:B------:R-:W-:Y:S05]  /*0610*/  @!P0 BRA `(.L_x_19) ;  /* 0x0000000000308947 */ /* 0x000fea0003800000 */
[----:B------:R-:W-:-:S04]  /*0620*/  MOV R12, 0xfffffffe ;  /* 0xfffffffe000c7802 */ /* 0x000fc80000000f00 */
[----:B------:R-:W-:-:S05]  /*0630*/  VIADDMNMX.U32 R12, R13, R12, 0x2, PT ;  /* 0x000000020d0c7446 */ /* 0x000fca000380000c */
[----:B------:R-:W-:-:S04]  /*0640*/  IMAD.SHL.U32 R14, R12, 0x4, RZ ;  /* 0x000000040c0e7824 */ /* 0x000fc800078e00ff */
[----:B------:R-:W1:Y:S02]  /*0650*/  LDC R12, c[0x2][R14] ;  /* 0x008000000e0c7b82 */ /* 0x000e640000000800 */
[----:B-1----:R-:W-:-:S04]  /*0660*/  SHF.R.S32.HI R13, RZ, 0x1f, R12 ;  /* 0x0000001fff0d7819 */ /* 0x002fc8000001140c */
.L_x_152:
[----:B------:R-:W-:Y:S05]  /*0670*/  BRX R12 -0x680                                          (*"BRANCH_TARGETS .L_x_153,.L_x_154,.L_x_155"*) ;  /* 0xfffffff80c607949 */ /* 0x000fea000383ffff */
.L_x_155:
[----:B------:R4:W5:Y:S01]  /*0680*/  LDG.E R22, desc[UR6][R6.64+0x10] ;  /* 0x0000100606167981 */ /* 0x000962000c1e1900 */
[----:B------:R-:W-:Y:S05]  /*0690*/  BRA `(.L_x_20) ;  /* 0x0000000000147947 */ /* 0x000fea0003800000 */
.L_x_153:
[----:B------:R1:W5:Y:S01]  /*06a0*/  LDG.E R22, desc[UR6][R6.64+0x18] ;  /* 0x0000180606167981 */ /* 0x000362000c1e1900 */
[----:B------:R-:W-:Y:S05]  /*06b0*/  BRA `(.L_x_20) ;  /* 0x00000000000c7947 */ /* 0x000fea0003800000 */
.L_x_154:
[----:B------:R3:W5:Y:S01]  /*06c0*/  LDG.E R22, desc[UR6][R6.64+0x1c] ;  /* 0x00001c0606167981 */ /* 0x000762000c1e1900 */
[----:B------:R-:W-:Y:S05]  /*06d0*/  BRA `(.L_x_20) ;  /* 0x0000000000047947 */ /* 0x000fea0003800000 */
.L_x_19:
[----:B------:R1:W5:Y:S02]  /*06e0*/  LDG.E R22, desc[UR6][R6.64+0x14] ;  /* 0x0000140606167981 */ /* 0x000364000c1e1900 */
.L_x_20:
[----:B------:R-:W-:Y:S05]  /*06f0*/  BSYNC.RECONVERGENT B1 ;  /* 0x0000000000017941 */ /* 0x000fea0003800200 */
.L_x_18:
[----:B------:R-:W-:Y:S01]  /*0700*/  ISETP.NE.AND P0, PT, R15, 0x4, PT ;  /* 0x000000040f00780c */ /* 0x000fe20003f05270 */
[----:B------:R-:W-:-:S12]  /*0710*/  BSSY.RECONVERGENT B1, `(.L_x_21) ;  /* 0x000005c000017945 */ /* 0x000fd80003800200 */
[----:B------:R-:W-:Y:S05]  /*0720*/  @P0 BRA `(.L_x_22) ;  /* 0x0000000400680947 */ /* 0x000fea0003800000 */
[----:B------:R-:W2:Y:S01]  /*0730*/  LDG.E.64 R12, desc[UR6][R6.64] ;  /* 0x00000006060c7981 */ /* 0x000ea2000c1e1b00 */
[----:B------:R-:W-:Y:S01]  /*0740*/  BSSY.RECONVERGENT B2, `(.L_x_23) ;  /* 0x0000016000027945 */ /* 0x000fe20003800200 */
[----:B--2---:R-:W-:-:S05]  /*0750*/  VIADD R21, R12, 0x1 ;  /* 0x000000010c157836 */ /* 0x004fca0000000000 */
[----:B------:R2:W-:Y:S01]  /*0760*/  STG.E desc[UR6][R6.64], R21 ;  /* 0x0000001506007986 */ /* 0x0005e2000c101906 */
[----:B------:R-:W-:-:S13]  /*0770*/  ISETP.NE.AND P0, PT, R21, RZ, PT ;  /* 0x000000ff1500720c */ /* 0x000fda0003f05270 */
[----:B--2---:R-:W-:Y:S05]  /*0780*/  @!P0 BRA `(.L_x_24) ;  /* 0x0000000000088947 */ /* 0x004fea0003800000 */
[----:B------:R2:W5:Y:S01]  /*0790*/  LDG.E R19, desc[UR6][R6.64+0x8] ;  /* 0x0000080606137981 */ /* 0x000562000c1e1900 */
[----:B------:R-:W-:Y:S05]  /*07a0*/  BRA `(.L_x_25) ;  /* 0x00000000003c7947 */ /* 0x000fea0003800000 */
.L_x_24:
[----:B------:R2:W5:Y:S01]  /*07b0*/  LDG.E R19, desc[UR6][R6.64+0x8] ;  /* 0x0000080606137981 */ /* 0x000562000c1e1900 */
[----:B------:R-:W-:-:S05]  /*07c0*/  VIADD R13, R13, 0x1 ;  /* 0x000000010d0d7836 */ /* 0x000fca0000000000 */
[----:B------:R2:W-:Y:S01]  /*07d0*/  STG.E desc[UR6][R6.64+0x4], R13 ;  /* 0x0000040d06007986 */ /* 0x0005e2000c101906 */
[----:B------:R-:W-:-:S13]  /*07e0*/  ISETP.NE.AND P0, PT, R13, RZ, PT ;  /* 0x000000ff0d00720c */ /* 0x000fda0003f05270 */
[----:B--2---:R-:W-:Y:S05]  /*07f0*/  @P0 BRA `(.L_x_25) ;  /* 0x0000000000280947 */ /* 0x004fea0003800000 */
[----:B-----5:R-:W-:Y:S01]  /*0800*/  IADD3 R19, PT, PT, R19, 0x1, RZ ;  /* 0x0000000113137810 */ /* 0x020fe20007ffe0ff */
[----:B------:R-:W-:-:S03]  /*0810*/  IMAD.MOV.U32 R13, RZ, RZ, RZ ;  /* 0x000000ffff0d7224 */ /* 0x000fc600078e00ff */
[----:B------:R-:W-:Y:S01]  /*0820*/  ISETP.NE.AND P0, PT, R19, RZ, PT ;  /* 0x000000ff1300720c */ /* 0x000fe20003f05270 */
[----:B------:R2:W-:-:S12]  /*0830*/  STG.E desc[UR6][R6.64+0x8], R19 ;  /* 0x0000081306007986 */ /* 0x0005d8000c101906 */
[----:B--2---:R-:W-:Y:S05]  /*0840*/  @P0 BRA `(.L_x_25) ;  /* 0x0000000000140947 */ /* 0x004fea0003800000 */
[----:B------:R-:W0:Y:S01]  /*0850*/  LDG.E R13, desc[UR6][R6.64+0xc] ;  /* 0x00000c06060d7981 */ /* 0x000e22000c1e1900 */
[----:B------:R-:W-:Y:S02]  /*0860*/  IMAD.MOV.U32 R19, RZ, RZ, RZ ;  /* 0x000000ffff137224 */ /* 0x000fe400078e00ff */
[----:B0-----:R-:W-:Y:S02]  /*0870*/  VIADD R15, R13, 0x1 ;  /* 0x000000010d0f7836 */ /* 0x001fe40000000000 */
[----:B------:R-:W-:-:S03]  /*0880*/  HFMA2 R13, -RZ, RZ, 0, 0 ;  /* 0x00000000ff0d7431 */ /* 0x000fc600000001ff */
[----:B------:R2:W-:Y:S04]  /*0890*/  STG.E desc[UR6][R6.64+0xc], R15 ;  /* 0x00000c0f06007986 */ /* 0x0005e8000c101906 */
.L_x_25:
[----:B------:R-:W-:Y:S05]  /*08a0*/  BSYNC.RECONVERGENT B2 ;  /* 0x0000000000027941 */ /* 0x000fea0003800200 */
.L_x_23:
[----:B0-2---:R-:W2:Y:S04]  /*08b0*/  LDG.E.64 R14, desc[UR6][R6.64+0x20] ;  /* 0x00002006060e7981 */ /* 0x005ea8000c1e1b00 */
[----:B------:R-:W3:Y:S01]  /*08c0*/  LDG.E R26, desc[UR6][R6.64+0xc] ;  /* 0x00000c06061a7981 */ /* 0x000ee2000c1e1900 */
[----:B-----5:R-:W-:-:S03]  /*08d0*/  IMAD.WIDE.U32 R18, R19, -0x326172a9, RZ ;  /* 0xcd9e8d5713127825 */ /* 0x020fc600078e00ff */
[----:B------:R0:W-:Y:S01]  /*08e0*/  STG.E desc[UR6][R6.64+0x28], RZ ;  /* 0x000028ff06007986 */ /* 0x0001e2000c101906 */
[----:B------:R-:W-:-:S04]  /*08f0*/  IMAD.HI.U32 R20, R21, -0x2daee0ad, RZ ;  /* 0xd2511f5315147827 */ /* 0x000fc800078e00ff */
[----:B------:R-:W-:Y:S01]  /*0900*/  IMAD.MOV.U32 R23, RZ, RZ, -0x2daee0ad ;  /* 0xd2511f53ff177424 */ /* 0x000fe200078e00ff */
[----:B--2---:R-:W-:-:S03]  /*0910*/  LOP3.LUT R21, R14, R19, R13, 0x96, !PT ;  /* 0x000000130e157212 */ /* 0x004fc600078e960d */
[----:B------:R-:W-:Y:S02]  /*0920*/  IMAD R13, R12, R23, -0x2daee0ad ;  /* 0xd2511f530c0d7424 */ /* 0x000fe400078e0217 */
[C---:B------:R-:W-:Y:S01]  /*0930*/  VIADD R12, R15.reuse, 0xbb67ae85 ;  /* 0xbb67ae850f0c7836 */ /* 0x040fe20000000000 */
[----:B---3--:R-:W-:Y:S01]  /*0940*/  LOP3.LUT R26, R15, R26, R20, 0x96, !PT ;  /* 0x0000001a0f1a7212 */ /* 0x008fe200078e9614 */
[----:B------:R-:W-:-:S04]  /*0950*/  IMAD.WIDE.U32 R20, R21, -0x2daee0ad, RZ ;  /* 0xd2511f5315147825 */ /* 0x000fc800078e00ff */
[----:B------:R-:W-:Y:S01]  /*0960*/  IMAD.WIDE.U32 R26, R26, -0x326172a9, RZ ;  /* 0xcd9e8d571a1a7825 */ /* 0x000fe200078e00ff */
[----:B------:R-:W-:Y:S02]  /*0970*/  LOP3.LUT R12, R12, R21, R13, 0x96, !PT ;  /* 0x000000150c0c7212 */ /* 0x000fe400078e960d */
[C---:B------:R-:W-:Y:S01]  /*0980*/  IADD3 R21, PT, PT, R14.reuse, 0x3c6ef372, RZ ;  /* 0x3c6ef3720e157810 */ /* 0x040fe20007ffe0ff */
[----:B------:R-:W-:Y:S02]  /*0990*/  VIADD R19, R14, 0x9e3779b9 ;  /* 0x9e3779b90e137836 */ /* 0x000fe40000000000 */
[----:B------:R-:W-:-:S03]  /*09a0*/  IMAD.WIDE.U32 R12, R12, -0x326172a9, RZ ;  /* 0xcd9e8d570c0c7825 */ /* 0x000fc600078e00ff */
[----:B------:R-:W-:Y:S01]  /*09b0*/  LOP3.LUT R19, R19, R18, R27, 0x96, !PT ;  /* 0x0000001213137212 */ /* 0x000fe200078e961b */
[----:B------:R-:W-:Y:S01]  /*09c0*/  VIADD R23, R15, 0x32370b8f ;  /* 0x32370b8f0f177836 */ /* 0x000fe20000000000 */
[----:B------:R-:W-:Y:S01]  /*09d0*/  LOP3.LUT R18, R13, R26, R21, 0x96, !PT ;  /* 0x0000001a0d127212 */ /* 0x000fe200078e9615 */
[----:B------:R-:W-:Y:S02]  /*09e0*/  VIADD R13, R14, 0xdaa66d2b ;  /* 0xdaa66d2b0e0d7836 */ /* 0x000fe40000000000 */
[----:B------:R-:W-:-:S04]  /*09f0*/  IMAD.WIDE.U32 R24, R19, -0x2daee0ad, RZ ;  /* 0xd2511f5313187825 */ /* 0x000fc800078e00ff */
[----:B------:R-:W-:-:S05]  /*0a00*/  VIADD R19, R15, 0x76cf5d0a ;  /* 0x76cf5d0a0f137836 */ /* 0x000fca0000000000 */
[----:B------:R-:W-:Y:S01]  /*0a10*/  LOP3.LUT R20, R25, R19, R20, 0x96, !PT ;  /* 0x0000001319147212 */ /* 0x000fe200078e9614 */
[----:B------:R-:W-:-:S04]  /*0a20*/  IMAD.WIDE.U32 R18, R18, -0x2daee0ad, RZ ;  /* 0xd2511f5312127825 */ /* 0x000fc800078e00ff */
[----:B------:R-:W-:Y:S01]  /*0a30*/  IMAD.WIDE.U32 R20, R20, -0x326172a9, RZ ;  /* 0xcd9e8d5714147825 */ /* 0x000fe200078e00ff */
[----:B------:R-:W-:Y:S02]  /*0a40*/  LOP3.LUT R23, R19, R24, R23, 0x96, !PT ;  /* 0x0000001813177212 */ /* 0x000fe400078e9617 */
[----:B------:R-:W-:Y:S02]  /*0a50*/  IADD3 R19, PT, PT, R14, 0x78dde6e4, RZ ;  /* 0x78dde6e40e137810 */ /* 0x000fe40007ffe0ff */
[----:B------:R-:W-:Y:S01]  /*0a60*/  LOP3.LUT R24, R21, R12, R13, 0x96, !PT ;  /* 0x0000000c15187212 */ /* 0x000fe200078e960d */
[----:B------:R-:W-:-:S04]  /*0a70*/  IMAD.WIDE.U32 R12, R23, -0x326172a9, RZ ;  /* 0xcd9e8d57170c7825 */ /* 0x000fc800078e00ff */
[----:B------:R-:W-:Y:S01]  /*0a80*/  IMAD.WIDE.U32 R24, R24, -0x2daee0ad, RZ ;  /* 0xd2511f5318187825 */ /* 0x000fe200078e00ff */
[----:B------:R-:W-:-:S03]  /*0a90*/  LOP3.LUT R19, R13, R20, R19, 0x96, !PT ;  /* 0x000000140d137212 */ /* 0x000fc600078e9613 */
[C---:B------:R-:W-:Y:S02]  /*0aa0*/  VIADD R21, R15.reuse, 0xed9eba14 ;  /* 0xed9eba140f157836 */ /* 0x040fe40000000000 */
[----:B------:R-:W-:Y:S02]  /*0ab0*/  VIADD R23, R15, 0xa9066899 ;  /* 0xa90668990f177836 */ /* 0x000fe40000000000 */
[----:B------:R-:W-:Y:S01]  /*0ac0*/  VIADD R13, R14, 0x1715609d ;  /* 0x1715609d0e0d7836 */ /* 0x000fe20000000000 */
[----:B------:R-:W-:Y:S01]  /*0ad0*/  LOP3.LUT R21, R25, R18, R21, 0x96, !PT ;  /* 0x0000001219157212 */ /* 0x000fe200078e9615 */
[----:B------:R-:W-:-:S04]  /*0ae0*/  IMAD.WIDE.U32 R18, R19, -0x2daee0ad, RZ ;  /* 0xd2511f5313127825 */ /* 0x000fc800078e00ff */
[----:B------:R-:W-:Y:S01]  /*0af0*/  IMAD.WIDE.U32 R20, R21, -0x326172a9, RZ ;  /* 0xcd9e8d5715147825 */ /* 0x000fe200078e00ff */
[----:B------:R-:W-:Y:S02]  /*0b00*/  LOP3.LUT R23, R19, R24, R23, 0x96, !PT ;  /* 0x0000001813177212 */ /* 0x000fe400078e9617 */
[----:B------:R-:W-:Y:S02]  /*0b10*/  IADD3 R19, PT, PT, R14, -0x4ab325aa, RZ ;  /* 0xb54cda560e137810 */ /* 0x000fe40007ffe0ff */
        /* <DEDUP_REMOVED lines=23> */
[----:B------:R-:W-:Y:S02]  /*0c90*/  MOV R15, R18 ;  /* 0x00000012000f7202 */ /* 0x000fe40000000f00 */
[----:B------:R-:W-:Y:S01]  /*0ca0*/  LOP3.LUT R12, R21, R12, R13, 0x96, !PT ;  /* 0x0000000c150c7212 */ /* 0x000fe200078e960d */
[----:B------:R-:W-:-:S05]  /*0cb0*/  IMAD.MOV.U32 R13, RZ, RZ, R20 ;  /* 0x000000ffff0d7224 */ /* 0x000fca00078e0014 */
[----:B------:R0:W-:Y:S02]  /*0cc0*/  STG.E.128 desc[UR6][R6.64+0x10], R12 ;  /* 0x0000100c06007986 */ /* 0x0001e4000c101d06 */
.L_x_22:
[----:B------:R-:W-:Y:S05]  /*0cd0*/  BSYNC.RECONVERGENT B1 ;  /* 0x0000000000017941 */ /* 0x000fea0003800200 */
.L_x_21:
[----:B-----5:R-:W-:-:S04]  /*0ce0*/  LOP3.LUT R22, R22, 0x1, RZ, 0xc0, !PT ;  /* 0x0000000116167812 */ /* 0x020fc800078ec0ff */
[----:B------:R-:W-:-:S13]  /*0cf0*/  ISETP.NE.U32.AND P0, PT, R22, 0x1, PT ;  /* 0x000000011600780c */ /* 0x000fda0003f05070 */
[----:B0-----:R-:W2:Y:S02]  /*0d00*/  @P0 LDG.E R12, desc[UR6][R8.64] ;  /* 0x00000006080c0981 */ /* 0x001ea4000c1e1900 */
[----:B--2---:R-:W-:-:S05]  /*0d10*/  @P0 VIADD R13, R12, 0x1 ;  /* 0x000000010c0d0836 */ /* 0x004fca0000000000 */
[----:B------:R0:W-:Y:S04]  /*0d20*/  @P0 STG.E desc[UR6][R8.64], R13 ;  /* 0x0000000d08000986 */ /* 0x0001e8000c101906 */
[----:B------:R-:W2:Y:S02]  /*0d30*/  @!P0 LDG.E R15, desc[UR6][R8.64] ;  /* 0x00000006080f8981 */ /* 0x000ea4000c1e1900 */
[----:B--2---:R-:W-:-:S05]  /*0d40*/  @!P0 VIADD R15, R15, 0xffffffff ;  /* 0xffffffff0f0f8836 */ /* 0x004fca0000000000 */
[----:B------:R0:W-:Y:S02]  /*0d50*/  @!P0 STG.E desc[UR6][R8.64], R15 ;  /* 0x0000000f08008986 */ /* 0x0001e4000c101906 */
.L_x_17:
[----:B------:R-:W-:Y:S05]  /*0d60*/  BSYNC.RECONVERGENT B0 ;  /* 0x0000000000007941 */ /* 0x000fea0003800200 */
.L_x_16:
[----:B0-----:R-:W5:Y:S01]  /*0d70*/  LDG.E R12, desc[UR6][R16.64] ;  /* 0x00000006100c7981 */ /* 0x001f62000c1e1900 */
[----:B------:R-:W-:Y:S01]  /*0d80*/  BSSY.RECONVERGENT B0, `(.L_x_26) ;  /* 0x0000086000007945 */ /* 0x000fe20003800200 */
[----:B-----5:R-:W-:-:S13]  /*0d90*/  ISETP.NE.AND P0, PT, R12, 0x1, PT ;  /* 0x000000010c00780c */ /* 0x020fda0003f05270 */
[----:B------:R-:W-:Y:S05]  /*0da0*/  @P0 BRA `(.L_x_27) ;  /* 0x00000008000c0947 */ /* 0x000fea0003800000 */
[----:B------:R-:W5:Y:S02]  /*0db0*/  LDG.E R12, desc[UR6][R16.64+-0x8] ;  /* 0xfffff806100c7981 */ /* 0x000f64000c1e1900 */
[----:B-----5:R-:W-:-:S13]  /*0dc0*/  ISETP.NE.AND P0, PT, R12, RZ, PT ;  /* 0x000000ff0c00720c */ /* 0x020fda0003f05270 */
[----:B------:R-:W-:Y:S05]  /*0dd0*/  @P0 BRA `(.L_x_27) ;  /* 0x0000000800000947 */ /* 0x000fea0003800000 */
[----:B------:R-:W5:Y:S02]  /*0de0*/  LDG.E R12, desc[UR6][R16.64+0x4] ;  /* 0x00000406100c7981 */ /* 0x000f64000c1e1900 */
[----:B-----5:R-:W-:-:S13]  /*0df0*/  ISETP.NE.AND P0, PT, R12, 0x1, PT ;  /* 0x000000010c00780c */ /* 0x020fda0003f05270 */
[----:B------:R-:W-:Y:S05]  /*0e00*/  @P0 BRA `(.L_x_27) ;  /* 0x0000000400f40947 */ /* 0x000fea0003800000 */
[----:B------:R-:W5:Y:S02]  /*0e10*/  LDG.E R12, desc[UR6][R16.64+-0x63c] ;  /* 0xfff9c406100c7981 */ /* 0x000f64000c1e1900 */
[----:B-----5:R-:W-:-:S13]  /*0e20*/  ISETP.NE.AND P0, PT, R12, RZ, PT ;  /* 0x000000ff0c00720c */ /* 0x020fda0003f05270 */
[----:B------:R-:W-:Y:S05]  /*0e30*/  @P0 BRA `(.L_x_27) ;  /* 0x0000000400e80947 */ /* 0x000fea0003800000 */
[----:B------:R-:W1:Y:S01]  /*0e40*/  LDG.E R12, desc[UR6][R6.64+0x28] ;  /* 0x00002806060c7981 */ /* 0x000e62000c1e1900 */
[----:B------:R-:W-:Y:S01]  /*0e50*/  BSSY.RECONVERGENT B1, `(.L_x_28) ;  /* 0x0000012000017945 */ /* 0x000fe20003800200 */
[C---:B-1----:R-:W-:Y:S02]  /*0e60*/  IADD3 R15, PT, PT, R12.reuse, 0x1, RZ ;  /* 0x000000010c0f7810 */ /* 0x042fe40007ffe0ff */
[----:B------:R-:W-:-:S03]  /*0e70*/  ISETP.NE.AND P0, PT, R12, 0x1, PT ;  /* 0x000000010c00780c */ /* 0x000fc60003f05270 */
[----:B------:R0:W-:Y:S10]  /*0e80*/  STG.E desc[UR6][R6.64+0x28], R15 ;  /* 0x0000280f06007986 */ /* 0x0001f4000c101906 */
[----:B------:R-:W-:Y:S05]  /*0e90*/  @!P0 BRA `(.L_x_29) ;  /* 0x0000000000308947 */ /* 0x000fea0003800000 */
[----:B---34-:R-:W-:-:S05]  /*0ea0*/  IMAD.MOV.U32 R13, RZ, RZ, -0x2 ;  /* 0xfffffffeff0d7424 */ /* 0x018fca00078e00ff */
[----:B------:R-:W-:-:S05]  /*0eb0*/  VIADDMNMX.U32 R12, R12, R13, 0x2, PT ;  /* 0x000000020c0c7446 */ /* 0x000fca000380000d */
[----:B------:R-:W-:-:S04]  /*0ec0*/  IMAD.SHL.U32 R14, R12, 0x4, RZ ;  /* 0x000000040c0e7824 */ /* 0x000fc800078e00ff */
[----:B------:R-:W1:Y:S02]  /*0ed0*/  LDC R12, c[0x2][R14+0xc] ;  /* 0x008003000e0c7b82 */ /* 0x000e640000000800 */
[----:B-1----:R-:W-:-:S04]  /*0ee0*/  SHF.R.S32.HI R13, RZ, 0x1f, R12 ;  /* 0x0000001fff0d7819 */ /* 0x002fc8000001140c */
.L_x_156:
[----:B------:R-:W-:Y:S05]  /*0ef0*/  BRX R12 -0xf00                                          (*"BRANCH_TARGETS .L_x_157,.L_x_158,.L_x_159"*) ;  /* 0xfffffff00c407949 */ /* 0x000fea000383ffff */
.L_x_159:
[----:B------:R3:W5:Y:S01]  /*0f00*/  LDG.E R22, desc[UR6][R6.64+0x10] ;  /* 0x0000100606167981 */ /* 0x000762000c1e1900 */
[----:B------:R-:W-:Y:S05]  /*0f10*/  BRA `(.L_x_30) ;  /* 0x0000000000147947 */ /* 0x000fea0003800000 */
.L_x_157:
[----:B------:R4:W5:Y:S01]  /*0f20*/  LDG.E R22, desc[UR6][R6.64+0x18] ;  /* 0x0000180606167981 */ /* 0x000962000c1e1900 */
[----:B------:R-:W-:Y:S05]  /*0f30*/  BRA `(.L_x_30) ;  /* 0x00000000000c7947 */ /* 0x000fea0003800000 */
.L_x_158:
[----:B------:R1:W5:Y:S01]  /*0f40*/  LDG.E R22, desc[UR6][R6.64+0x1c] ;  /* 0x00001c0606167981 */ /* 0x000362000c1e1900 */
[----:B------:R-:W-:Y:S05]  /*0f50*/  BRA `(.L_x_30) ;  /* 0x0000000000047947 */ /* 0x000fea0003800000 */
.L_x_29:
[----:B------:R1:W5:Y:S02]  /*0f60*/  LDG.E R22, desc[UR6][R6.64+0x14] ;  /* 0x0000140606167981 */ /* 0x000364000c1e1900 */
.L_x_30:
[----:B------:R-:W-:Y:S05]  /*0f70*/  BSYNC.RECONVERGENT B1 ;  /* 0x0000000000017941 */ /* 0x000fea0003800200 */
.L_x_28:
[----:B------:R-:W-:Y:S01]  /*0f80*/  ISETP.NE.AND P0, PT, R15, 0x4, PT ;  /* 0x000000040f00780c */ /* 0x000fe20003f05270 */
[----:B------:R-:W-:-:S12]  /*0f90*/  BSSY.RECONVERGENT B1, `(.L_x_31) ;  /* 0x000005c000017945 */ /* 0x000fd80003800200 */
[----:B------:R-:W-:Y:S05]  /*0fa0*/  @P0 BRA `(.L_x_32) ;  /* 0x0000000400680947 */ /* 0x000fea0003800000 */
[----:B---34-:R-:W3:Y:S01]  /*0fb0*/  LDG.E.64 R12, desc[UR6][R6.64] ;  /* 0x00000006060c7981 */ /* 0x018ee2000c1e1b00 */
[----:B------:R-:W-:Y:S01]  /*0fc0*/  BSSY.RECONVERGENT B2, `(.L_x_33) ;  /* 0x0000016000027945 */ /* 0x000fe20003800200 */
[----:B---3--:R-:W-:-:S05]  /*0fd0*/  VIADD R21, R12, 0x1 ;  /* 0x000000010c157836 */ /* 0x008fca0000000000 */
[----:B------:R3:W-:Y:S01]  /*0fe0*/  STG.E desc[UR6][R6.64], R21 ;  /* 0x0000001506007986 */ /* 0x0007e2000c101906 */
[----:B------:R-:W-:-:S13]  /*0ff0*/  ISETP.NE.AND P0, PT, R21, RZ, PT ;  /* 0x000000ff1500720c */ /* 0x000fda0003f05270 */
[----:B---3--:R-:W-:Y:S05]  /*1000*/  @!P0 BRA `(.L_x_34) ;  /* 0x0000000000088947 */ /* 0x008fea0003800000 */
[----:B------:R3:W5:Y:S01]  /*1010*/  LDG.E R19, desc[UR6][R6.64+0x8] ;  /* 0x0000080606137981 */ /* 0x000762000c1e1900 */
[----:B------:R-:W-:Y:S05]  /*1020*/  BRA `(.L_x_35) ;  /* 0x00000000003c7947 */ /* 0x000fea0003800000 */
.L_x_34:
[----:B------:R4:W5:Y:S01]  /*1030*/  LDG.E R19, desc[UR6][R6.64+0x8] ;  /* 0x0000080606137981 */ /* 0x000962000c1e1900 */
[----:B------:R-:W-:-:S04]  /*1040*/  IADD3 R13, PT, PT, R13, 0x1, RZ ;  /* 0x000000010d0d7810 */ /* 0x000fc80007ffe0ff */
[----:B------:R-:W-:Y:S01]  /*1050*/  ISETP.NE.AND P0, PT, R13, RZ, PT ;  /* 0x000000ff0d00720c */ /* 0x000fe20003f05270 */
[----:B------:R4:W-:-:S12]  /*1060*/  STG.E desc[UR6][R6.64+0x4], R13 ;  /* 0x0000040d06007986 */ /* 0x0009d8000c101906 */
[----:B----4-:R-:W-:Y:S05]  /*1070*/  @P0 BRA `(.L_x_35) ;  /* 0x0000000000280947 */ /* 0x010fea0003800000 */
[----:B-----5:R-:W-:Y:S02]  /*1080*/  VIADD R19, R19, 0x1 ;  /* 0x0000000113137836 */ /* 0x020fe40000000000 */
[----:B------:R-:W-:-:S03]  /*1090*/  IMAD.MOV.U32 R13, RZ, RZ, RZ ;  /* 0x000000ffff0d7224 */ /* 0x000fc600078e00ff */
[----:B------:R4:W-:Y:S01]  /*10a0*/  STG.E desc[UR6][R6.64+0x8], R19 ;  /* 0x0000081306007986 */ /* 0x0009e2000c101906 */
[----:B------:R-:W-:-:S13]  /*10b0*/  ISETP.NE.AND P0, PT, R19, RZ, PT ;  /* 0x000000ff1300720c */ /* 0x000fda0003f05270 */
[----:B----4-:R-:W-:Y:S05]  /*10c0*/  @P0 BRA `(.L_x_35) ;  /* 0x0000000000140947 */ /* 0x010fea0003800000 */
[----:B------:R-:W0:Y:S01]  /*10d0*/  LDG.E R13, desc[UR6][R6.64+0xc] ;  /* 0x00000c06060d7981 */ /* 0x000e22000c1e1900 */
[----:B------:R-:W-:Y:S02]  /*10e0*/  HFMA2 R19, -RZ, RZ, 0, 0 ;  /* 0x00000000ff137431 */ /* 0x000fe400000001ff */
[----:B0-----:R-:W-:Y:S02]  /*10f0*/  VIADD R15, R13, 0x1 ;  /* 0x000000010d0f7836 */ /* 0x001fe40000000000 */
[----:B------:R-:W-:-:S03]  /*1100*/  IMAD.MOV.U32 R13, RZ, RZ, RZ ;  /* 0x000000ffff0d7224 */ /* 0x000fc600078e00ff */
[----:B------:R4:W-:Y:S04]  /*1110*/  STG.E desc[UR6][R6.64+0xc], R15 ;  /* 0x00000c0f06007986 */ /* 0x0009e8000c101906 */
.L_x_35:
[----:B------:R-:W-:Y:S05]  /*1120*/  BSYNC.RECONVERGENT B2 ;  /* 0x0000000000027941 */ /* 0x000fea0003800200 */
.L_x_33:
[----:B0---4-:R-:W4:Y:S04]  /*1130*/  LDG.E.64 R14, desc[UR6][R6.64+0x20] ;  /* 0x00002006060e7981 */ /* 0x011f28000c1e1b00 */
[----:B------:R-:W2:Y:S01]  /*1140*/  LDG.E R26, desc[UR6][R6.64+0xc] ;  /* 0x00000c06061a7981 */ /* 0x000ea2000c1e1900 */
[----:B-----5:R-:W-:-:S03]  /*1150*/  IMAD.WIDE.U32 R18, R19, -0x326172a9, RZ ;  /* 0xcd9e8d5713127825 */ /* 0x020fc600078e00ff */
[----:B------:R0:W-:Y:S01]  /*1160*/  STG.E desc[UR6][R6.64+0x28], RZ ;  /* 0x000028ff06007986 */ /* 0x0001e2000c101906 */
[----:B------:R-:W-:-:S04]  /*1170*/  IMAD.HI.U32 R20, R21, -0x2daee0ad, RZ ;  /* 0xd2511f5315147827 */ /* 0x000fc800078e00ff */
[----:B------:R-:W-:Y:S01]  /*1180*/  IMAD.MOV.U32 R23, RZ, RZ, -0x2daee0ad ;  /* 0xd2511f53ff177424 */ /* 0x000fe200078e00ff */
[----:B----4-:R-:W-:-:S03]  /*1190*/  LOP3.LUT R21, R14, R19, R13, 0x96, !PT ;  /* 0x000000130e157212 */ /* 0x010fc600078e960d */
[----:B------:R-:W-:Y:S01]  /*11a0*/  IMAD R13, R12, R23, -0x2daee0ad ;  /* 0xd2511f530c0d7424 */ /* 0x000fe200078e0217 */
[----:B------:R-:W-:Y:S01]  /*11b0*/  IADD3 R19, PT, PT, R14, -0x61c88647, RZ ;  /* 0x9e3779b90e137810 */ /* 0x000fe20007ffe0ff */
[C---:B------:R-:W-:Y:S01]  /*11c0*/  VIADD R12, R15.reuse, 0xbb67ae85 ;  /* 0xbb67ae850f0c7836 */ /* 0x040fe20000000000 */
[----:B--2---:R-:W-:Y:S01]  /*11d0*/  LOP3.LUT R26, R15, R26, R20, 0x96, !PT ;  /* 0x0000001a0f1a7212 */ /* 0x004fe200078e9614 */
[----:B------:R-:W-:-:S04]  /*11e0*/  IMAD.WIDE.U32 R20, R21, -0x2daee0ad, RZ ;  /* 0xd2511f5315147825 */ /* 0x000fc800078e00ff */
[----:B------:R-:W-:Y:S01]  /*11f0*/  IMAD.WIDE.U32 R26, R26, -0x326172a9, RZ ;  /* 0xcd9e8d571a1a7825 */ /* 0x000fe200078e00ff */
[----:B------:R-:W-:-:S03]  /*1200*/  LOP3.LUT R12, R12, R21, R13, 0x96, !PT ;  /* 0x000000150c0c7212 */ /* 0x000fc600078e960d */
[----:B------:R-:W-:Y:S01]  /*1210*/  VIADD R21, R14, 0x3c6ef372 ;  /* 0x3c6ef3720e157836 */ /* 0x000fe20000000000 */
[----:B------:R-:W-:Y:S01]  /*1220*/  LOP3.LUT R19, R19, R18, R27, 0x96, !PT ;  /* 0x0000001213137212 */ /* 0x000fe200078e961b */
[----:B------:R-:W-:-:S04]  /*1230*/  IMAD.WIDE.U32 R12, R12, -0x326172a9, RZ ;  /* 0xcd9e8d570c0c7825 */ /* 0x000fc800078e00ff */
[----:B------:R-:W-:Y:S01]  /*1240*/  IMAD.WIDE.U32 R24, R19, -0x2daee0ad, RZ ;  /* 0xd2511f5313187825 */ /* 0x000fe200078e00ff */
[----:B------:R-:W-:Y:S02]  /*1250*/  LOP3.LUT R18, R13, R26, R21, 0x96, !PT ;  /* 0x0000001a0d127212 */ /* 0x000fe400078e9615 */
[----:B------:R-:W-:Y:S01]  /*1260*/  IADD3 R13, PT, PT, R14, -0x255992d5, RZ ;  /* 0xdaa66d2b0e0d7810 */ /* 0x000fe20007ffe0ff */
[C---:B------:R-:W-:Y:S02]  /*1270*/  VIADD R19, R15.reuse, 0x76cf5d0a ;  /* 0x76cf5d0a0f137836 */ /* 0x040fe40000000000 */
[----:B------:R-:W-:-:S03]  /*1280*/  VIADD R23, R15, 0x32370b8f ;  /* 0x32370b8f0f177836 */ /* 0x000fc60000000000 */
[----:B------:R-:W-:Y:S01]  /*1290*/  LOP3.LUT R20, R25, R19, R20, 0x96, !PT ;  /* 0x0000001319147212 */ /* 0x000fe200078e9614 */
        /* <DEDUP_REMOVED lines=8> */
[----:B------:R-:W-:Y:S01]  /*1320*/  IADD3 R13, PT, PT, R14, 0x1715609d, RZ ;  /* 0x1715609d0e0d7810 */ /* 0x000fe20007ffe0ff */
        /* <DEDUP_REMOVED lines=30> */
[----:B------:R-:W-:Y:S01]  /*1510*/  IMAD.MOV.U32 R15, RZ, RZ, R18 ;  /* 0x000000ffff0f7224 */ /* 0x000fe200078e0012 */
[----:B------:R-:W-:Y:S01]  /*1520*/  LOP3.LUT R12, R21, R12, R13, 0x96, !PT ;  /* 0x0000000c150c7212 */ /* 0x000fe200078e960d */
[----:B------:R-:W-:-:S05]  /*1530*/  IMAD.MOV.U32 R13, RZ, RZ, R20 ;  /* 0x000000ffff0d7224 */ /* 0x000fca00078e0014 */
[----:B------:R0:W-:Y:S02]  /*1540*/  STG.E.128 desc[UR6][R6.64+0x10], R12 ;  /* 0x0000100c06007986 */ /* 0x0001e4000c101d06 */
.L_x_32:
[----:B------:R-:W-:Y:S05]  /*1550*/  BSYNC.RECONVERGENT B1 ;  /* 0x0000000000017941 */ /* 0x000fea0003800200 */
.L_x_31:
[----:B-----5:R-:W-:-:S04]  /*1560*/  LOP3.LUT R22, R22, 0x1, RZ, 0xc0, !PT ;  /* 0x0000000116167812 */ /* 0x020fc800078ec0ff */
[----:B------:R-:W-:-:S13]  /*1570*/  ISETP.NE.U32.AND P0, PT, R22, 0x1, PT ;  /* 0x000000011600780c */ /* 0x000fda0003f05070 */
[----:B0-----:R-:W3:Y:S04]  /*1580*/  @P0 LDG.E R12, desc[UR6][R8.64] ;  /* 0x00000006080c0981 */ /* 0x001ee8000c1e1900 */
[----:B------:R-:W2:Y:S01]  /*1590*/  @!P0 LDG.E R14, desc[UR6][R8.64+0x4] ;  /* 0x00000406080e8981 */ /* 0x000ea2000c1e1900 */
[----:B---34-:R-:W-:Y:S01]  /*15a0*/  @P0 VIADD R13, R12, 0x1 ;  /* 0x000000010c0d0836 */ /* 0x018fe20000000000 */
[----:B--2---:R-:W-:-:S04]  /*15b0*/  @!P0 IADD3 R15, PT, PT, R14, 0x1, RZ ;  /* 0x000000010e0f8810 */ /* 0x004fc80007ffe0ff */
[----:B------:R0:W-:Y:S04]  /*15c0*/  @P0 STG.E desc[UR6][R8.64], R13 ;  /* 0x0000000d08000986 */ /* 0x0001e8000c101906 */
[----:B------:R0:W-:Y:S02]  /*15d0*/  @!P0 STG.E desc[UR6][R8.64+0x4], R15 ;  /* 0x0000040f08008986 */ /* 0x0001e4000c101906 */
.L_x_27:
[----:B------:R-:W-:Y:S05]  /*15e0*/  BSYNC.RECONVERGENT B0 ;  /* 0x0000000000007941 */ /* 0x000fea0003800200 */
.L_x_26:
[----:B------:R-:W5:Y:S01]  /*15f0*/  LDG.E R12, desc[UR6][R16.64] ;  /* 0x00000006100c7981 */ /* 0x000f62000c1e1900 */
[----:B------:R-:W-:Y:S01]  /*1600*/  BSSY.RECONVERGENT B0, `(.L_x_36) ;  /* 0x0000086000007945 */ /* 0x000fe20003800200 */
        /* <DEDUP_REMOVED lines=8> */
[----:B------:R-:W5:Y:S02]  /*1690*/  LDG.E R12, desc[UR6][R16.64+-0x63c] ;  /* 0xfff9c406100c7981 */ /* 0x000f64000c1e1900 */
[----:B-----5:R-:W-:-:S13]  /*16a0*/  ISETP.NE.AND P0, PT, R12, 0x1, PT ;  /* 0x000000010c00780c */ /* 0x020fda0003f05270 */
[----:B------:R-:W-:Y:S05]  /*16b0*/  @P0 BRA `(.L_x_37) ;  /* 0x0000000400e80947 */ /* 0x000fea0003800000 */
[----:B------:R-:W0:Y:S01]  /*16c0*/  LDG.E R12, desc[UR6][R6.64+0x28] ;  /* 0x00002806060c7981 */ /* 0x000e22000c1e1900 */
[----:B------:R-:W-:Y:S01]  /*16d0*/  BSSY.RECONVERGENT B1, `(.L_x_38) ;  /* 0x0000012000017945 */ /* 0x000fe20003800200 */
[C---:B01----:R-:W-:Y:S01]  /*16e0*/  VIADD R15, R12.reuse, 0x1 ;  /* 0x000000010c0f7836 */ /* 0x043fe20000000000 */
[----:B------:R-:W-:-:S04]  /*16f0*/  ISETP.NE.AND P0, PT, R12, 0x1, PT ;  /* 0x000000010c00780c */ /* 0x000fc80003f05270 */
[----:B------:R0:W-:Y:S09]  /*1700*/  STG.E desc[UR6][R6.64+0x28], R15 ;  /* 0x0000280f06007986 */ /* 0x0001f2000c101906 */
[----:B------:R-:W-:Y:S05]  /*1710*/  @!P0 BRA `(.L_x_39) ;  /* 0x0000000000308947 */ /* 0x000fea0003800000 */
[----:B---34-:R-:W-:-:S05]  /*1720*/  IMAD.MOV.U32 R13, RZ, RZ, -0x2 ;  /* 0xfffffffeff0d7424 */ /* 0x018fca00078e00ff */
[----:B------:R-:W-:-:S05]  /*1730*/  VIADDMNMX.U32 R12, R12, R13, 0x2, PT ;  /* 0x000000020c0c7446 */ /* 0x000fca000380000d */
[----:B------:R-:W-:-:S04]  /*1740*/  IMAD.SHL.U32 R14, R12, 0x4, RZ ;  /* 0x000000040c0e7824 */ /* 0x000fc800078e00ff */
[----:B------:R-:W1:Y:S02]  /*1750*/  LDC R12, c[0x2][R14+0x18] ;  /* 0x008006000e0c7b82 */ /* 0x000e640000000800 */
[----:B-1----:R-:W-:-:S04]  /*1760*/  SHF.R.S32.HI R13, RZ, 0x1f, R12 ;  /* 0x0000001fff0d7819 */ /* 0x002fc8000001140c */
.L_x_160:
[----:B------:R-:W-:Y:S05]  /*1770*/  BRX R12 -0x1780                                         (*"BRANCH_TARGETS .L_x_161,.L_x_162,.L_x_163"*) ;  /* 0xffffffe80c207949 */ /* 0x000fea000383ffff */
.L_x_163:
[----:B------:R1:W5:Y:S01]  /*1780*/  LDG.E R22, desc[UR6][R6.64+0x10] ;  /* 0x0000100606167981 */ /* 0x000362000c1e1900 */
[----:B------:R-:W-:Y:S05]  /*1790*/  BRA `(.L_x_40) ;  /* 0x0000000000147947 */ /* 0x000fea0003800000 */
.L_x_161:
[----:B------:R3:W5:Y:S01]  /*17a0*/  LDG.E R22, desc[UR6][R6.64+0x18] ;  /* 0x0000180606167981 */ /* 0x000762000c1e1900 */
[----:B------:R-:W-:Y:S05]  /*17b0*/  BRA `(.L_x_40) ;  /* 0x00000000000c7947 */ /* 0x000fea0003800000 */
.L_x_162:
[----:B------:R4:W5:Y:S01]  /*17c0*/  LDG.E R22, desc[UR6][R6.64+0x1c] ;  /* 0x00001c0606167981 */ /* 0x000962000c1e1900 */
[----:B------:R-:W-:Y:S05]  /*17d0*/  BRA `(.L_x_40) ;  /* 0x0000000000047947 */ /* 0x000fea0003800000 */
.L_x_39:
[----:B------:R1:W5:Y:S02]  /*17e0*/  LDG.E R22, desc[UR6][R6.64+0x14] ;  /* 0x0000140606167981 */ /* 0x000364000c1e1900 */
.L_x_40:
[----:B------:R-:W-:Y:S05]  /*17f0*/  BSYNC.RECONVERGENT B1 ;  /* 0x0000000000017941 */ /* 0x000fea0003800200 */
.L_x_38:
[----:B------:R-:W-:Y:S01]  /*1800*/  ISETP.NE.AND P0, PT, R15, 0x4, PT ;  /* 0x000000040f00780c */ /* 0x000fe20003f05270 */
[----:B------:R-:W-:-:S12]  /*1810*/  BSSY.RECONVERGENT B1, `(.L_x_41) ;  /* 0x000005c000017945 */ /* 0x000fd80003800200 */
[----:B------:R-:W-:Y:S05]  /*1820*/  @P0 BRA `(.L_x_42) ;  /* 0x0000000400680947 */ /* 0x000fea0003800000 */
[----:B---34-:R-:W3:Y:S01]  /*1830*/  LDG.E.64 R12, desc[UR6][R6.64] ;  /* 0x00000006060c7981 */ /* 0x018ee2000c1e1b00 */
[----:B------:R-:W-:Y:S01]  /*1840*/  BSSY.RECONVERGENT B2, `(.L_x_43) ;  /* 0x0000016000027945 */ /* 0x000fe20003800200 */
[----:B---3--:R-:W-:-:S04]  /*1850*/  IADD3 R21, PT, PT, R12, 0x1, RZ ;  /* 0x000000010c157810 */ /* 0x008fc80007ffe0ff */
[----:B------:R-:W-:Y:S01]  /*1860*/  ISETP.NE.AND P0, PT, R21, RZ, PT ;  /* 0x000000ff1500720c */ /* 0x000fe20003f05270 */
[----:B------:R3:W-:-:S12]  /*1870*/  STG.E desc[UR6][R6.64], R21 ;  /* 0x0000001506007986 */ /* 0x0007d8000c101906 */
[----:B---3--:R-:W-:Y:S05]  /*1880*/  @!P0 BRA `(.L_x_44) ;  /* 0x0000000000088947 */ /* 0x008fea0003800000 */
[----:B------:R4:W5:Y:S01]  /*1890*/  LDG.E R19, desc[UR6][R6.64+0x8] ;  /* 0x0000080606137981 */ /* 0x000962000c1e1900 */
[----:B------:R-:W-:Y:S05]  /*18a0*/  BRA `(.L_x_45) ;  /* 0x00000000003c7947 */ /* 0x000fea0003800000 */
.L_x_44:
[----:B------:R3:W5:Y:S01]  /*18b0*/  LDG.E R19, desc[UR6][R6.64+0x8] ;  /* 0x0000080606137981 */ /* 0x000762000c1e1900 */
[----:B------:R-:W-:-:S05]  /*18c0*/  VIADD R13, R13, 0x1 ;  /* 0x000000010d0d7836 */ /* 0x000fca0000000000 */
[----:B------:R3:W-:Y:S01]  /*18d0*/  STG.E desc[UR6][R6.64+0x4], R13 ;  /* 0x0000040d06007986 */ /* 0x0007e2000c101906 */
[----:B------:R-:W-:-:S13]  /*18e0*/  ISETP.NE.AND P0, PT, R13, RZ, PT ;  /* 0x000000ff0d00720c */ /* 0x000fda0003f05270 */
[----:B---3--:R-:W-:Y:S05]  /*18f0*/  @P0 BRA `(.L_x_45) ;  /* 0x0000000000280947 */ /* 0x008fea0003800000 */
[----:B-----5:R-:W-:Y:S02]  /*1900*/  VIADD R19, R19, 0x1 ;  /* 0x0000000113137836 */ /* 0x020fe40000000000 */
[----:B------:R-:W-:-:S03]  /*1910*/  IMAD.MOV.U32 R13, RZ, RZ, RZ ;  /* 0x000000ffff0d7224 */ /* 0x000fc600078e00ff */
[----:B------:R3:W-:Y:S01]  /*1920*/  STG.E desc[UR6][R6.64+0x8], R19 ;  /* 0x0000081306007986 */ /* 0x0007e2000c101906 */
[----:B------:R-:W-:-:S13]  /*1930*/  ISETP.NE.AND P0, PT, R19, RZ, PT ;  /* 0x000000ff1300720c */ /* 0x000fda0003f05270 */
[----:B---3--:R-:W-:Y:S05]  /*1940*/  @P0 BRA `(.L_x_45) ;  /* 0x0000000000140947 */ /* 0x008fea0003800000 */
[----:B------:R-:W0:Y:S01]  /*1950*/  LDG.E R13, desc[UR6][R6.64+0xc] ;  /* 0x00000c06060d7981 */ /* 0x000e22000c1e1900 */
[----:B------:R-:W-:Y:S01]  /*1960*/  IMAD.MOV.U32 R19, RZ, RZ, RZ ;  /* 0x000000ffff137224 */ /* 0x000fe200078e00ff */
[----:B0-----:R-:W-:Y:S01]  /*1970*/  IADD3 R15, PT, PT, R13, 0x1, RZ ;  /* 0x000000010d0f7810 */ /* 0x001fe20007ffe0ff */
[----:B------:R-:W-:-:S04]  /*1980*/  IMAD.MOV.U32 R13, RZ, RZ, RZ ;  /* 0x000000ffff0d7224 */ /* 0x000fc800078e00ff */
[----:B------:R3:W-:Y:S03]  /*1990*/  STG.E desc[UR6][R6.64+0xc], R15 ;  /* 0x00000c0f06007986 */ /* 0x0007e6000c101906 */
.L_x_45:
[----:B------:R-:W-:Y:S05]  /*19a0*/  BSYNC.RECONVERGENT B2 ;  /* 0x0000000000027941 */ /* 0x000fea0003800200 */
.L_x_43:
[----:B0--3--:R-:W3:Y:S04]  /*19b0*/  LDG.E.64 R14, desc[UR6][R6.64+0x20] ;  /* 0x00002006060e7981 */ /* 0x009ee8000c1e1b00 */
[----:B------:R-:W2:Y:S01]  /*19c0*/  LDG.E R26, desc[UR6][R6.64+0xc] ;  /* 0x00000c06061a7981 */ /* 0x000ea2000c1e1900 */
[----:B-----5:R-:W-:-:S03]  /*19d0*/  IMAD.WIDE.U32 R18, R19, -0x326172a9, RZ ;  /* 0xcd9e8d5713127825 */ /* 0x020fc600078e00ff */
[----:B------:R0:W-:Y:S01]  /*19e0*/  STG.E desc[UR6][R6.64+0x28], RZ ;  /* 0x000028ff06007986 */ /* 0x0001e2000c101906 */
[----:B------:R-:W-:-:S04]  /*19f0*/  IMAD.HI.U32 R20, R21, -0x2daee0ad, RZ ;  /* 0xd2511f5315147827 */ /* 0x000fc800078e00ff */
[----:B------:R-:W-:Y:S01]  /*1a00*/  IMAD.MOV.U32 R23, RZ, RZ, -0x2daee0ad ;  /* 0xd2511f53ff177424 */ /* 0x000fe200078e00ff */
[----:B---3--:R-:W-:-:S03]  /*1a10*/  LOP3.LUT R21, R14, R19, R13, 0x96, !PT ;  /* 0x000000130e157212 */ /* 0x008fc600078e960d */
[----:B------:R-:W-:Y:S01]  /*1a20*/  IMAD R13, R12, R23, -0x2daee0ad ;  /* 0xd2511f530c0d7424 */ /* 0x000fe200078e0217 */
[C---:B------:R-:W-:Y:S01]  /*1a30*/  IADD3 R12, PT, PT, R15.reuse, -0x4498517b, RZ ;  /* 0xbb67ae850f0c7810 */ /* 0x040fe20007ffe0ff */
[----:B------:R-:W-:Y:S01]  /*1a40*/  VIADD R19, R14, 0x9e3779b9 ;  /* 0x9e3779b90e137836 */ /* 0x000fe20000000000 */
[----:B--2---:R-:W-:Y:S01]  /*1a50*/  LOP3.LUT R26, R15, R26, R20, 0x96, !PT ;  /* 0x0000001a0f1a7212 */ /* 0x004fe200078e9614 */
[----:B------:R-:W-:Y:S01]  /*1a60*/  IMAD.WIDE.U32 R20, R21, -0x2daee0ad, RZ ;  /* 0xd2511f5315147825 */ /* 0x000fe200078e00ff */
[----:B------:R-:W-:-:S03]  /*1a70*/  IADD3 R23, PT, PT, R15, 0x32370b8f, RZ ;  /* 0x32370b8f0f177810 */ /* 0x000fc60007ffe0ff */
[----:B------:R-:W-:Y:S01]  /*1a80*/  IMAD.WIDE.U32 R26, R26, -0x326172a9, RZ ;  /* 0xcd9e8d571a1a7825 */ /* 0x000fe200078e00ff */
[----:B------:R-:W-:-:S03]  /*1a90*/  LOP3.LUT R12, R12, R21, R13, 0x96, !PT ;  /* 0x000000150c0c7212 */ /* 0x000fc600078e960d */
[----:B------:R-:W-:Y:S01]  /*1aa0*/  VIADD R21, R14, 0x3c6ef372 ;  /* 0x3c6ef3720e157836 */ /* 0x000fe20000000000 */
[----:B------:R-:W-:Y:S01]  /*1ab0*/  LOP3.LUT R19, R19, R18, R27, 0x96, !PT ;  /* 0x0000001213137212 */ /* 0x000fe200078e961b */
[----:B------:R-:W-:-:S04]  /*1ac0*/  IMAD.WIDE.U32 R12, R12, -0x326172a9, RZ ;  /* 0xcd9e8d570c0c7825 */ /* 0x000fc800078e00ff */
[----:B------:R-:W-:Y:S01]  /*1ad0*/  IMAD.WIDE.U32 R24, R19, -0x2daee0ad, RZ ;  /* 0xd2511f5313187825 */ /* 0x000fe200078e00ff */
[----:B------:R-:W-:-:S03]  /*1ae0*/  LOP3.LUT R18, R13, R26, R21, 0x96, !PT ;  /* 0x0000001a0d127212 */ /* 0x000fc600078e9615 */
[----:B------:R-:W-:Y:S02]  /*1af0*/  VIADD R19, R15, 0x76cf5d0a ;  /* 0x76cf5d0a0f137836 */ /* 0x000fe40000000000 */
[----:B------:R-:W-:-:S03]  /*1b00*/  VIADD R13, R14, 0xdaa66d2b ;  /* 0xdaa66d2b0e0d7836 */ /* 0x000fc60000000000 */
[----:B------:R-:W-:Y:S01]  /*1b10*/  LOP3.LUT R20, R25, R19, R20, 0x96, !PT ;  /* 0x0000001319147212 */ /* 0x000fe200078e9614 */
[----:B------:R-:W-:-:S04]  /*1b20*/  IMAD.WIDE.U32 R18, R18, -0x2daee0ad, RZ ;  /* 0xd2511f5312127825 */ /* 0x000fc800078e00ff */
[----:B------:R-:W-:Y:S01]  /*1b30*/  IMAD.WIDE.U32 R20, R20, -0x326172a9, RZ ;  /* 0xcd9e8d5714147825 */ /* 0x000fe200078e00ff */
[----:B------:R-:W-:-:S03]  /*1b40*/  LOP3.LUT R23, R19, R24, R23, 0x96, !PT ;  /* 0x0000001813177212 */ /* 0x000fc600078e9617 */
[----:B------:R-:W-:Y:S01]  /*1b50*/  VIADD R19, R14, 0x78dde6e4 ;  /* 0x78dde6e40e137836 */ /* 0x000fe20000000000 */
[----:B------:R-:W-:Y:S01]  /*1b60*/  LOP3.LUT R24, R21, R12, R13, 0x96, !PT ;  /* 0x0000000c15187212 */ /* 0x000fe200078e960d */
[----:B------:R-:W-:Y:S01]  /*1b70*/  IMAD.WIDE.U32 R12, R23, -0x326172a9, RZ ;  /* 0xcd9e8d57170c7825 */ /* 0x000fe200078e00ff */
[----:B------:R-:W-:-:S03]  /*1b80*/  IADD3 R23, PT, PT, R15, -0x56f99767, RZ ;  /* 0xa90668990f177810 */ /* 0x000fc60007ffe0ff */
        /* <DEDUP_REMOVED lines=11> */
[----:B------:R-:W-:-:S03]  /*1c40*/  IADD3 R23, PT, PT, R15, 0x1fd5c5a3, RZ ;  /* 0x1fd5c5a30f177810 */ /* 0x000fc60007ffe0ff */
        /* <DEDUP_REMOVED lines=12> */
[----:B------:R-:W-:-:S03]  /*1d10*/  LOP3.LUT R19, R13, R20, R19, 0x96, !PT ;  /* 0x000000140d137212 */ /* 0x000fc600078e9613 */
[C---:B------:R-:W-:Y:S01]  /*1d20*/  VIADD R21, R15.reuse, 0xdb3d7428 ;  /* 0xdb3d74280f157836 */ /* 0x040fe20000000000 */
[----:B------:R-:W-:Y:S01]  /*1d30*/  IADD3 R15, PT, PT, R15, -0x695add53, RZ ;  /* 0x96a522ad0f0f7810 */ /* 0x000fe20007ffe0ff */
        /* <DEDUP_REMOVED lines=9> */
.L_x_42:
[----:B------:R-:W-:Y:S05]  /*1dd0*/  BSYNC.RECONVERGENT B1 ;  /* 0x0000000000017941 */ /* 0x000fea0003800200 */
.L_x_41:
[----:B-----5:R-:W-:-:S04]  /*1de0*/  LOP3.LUT R22, R22, 0x1, RZ, 0xc0, !PT ;  /* 0x0000000116167812 */ /* 0x020fc800078ec0ff */
[----:B------:R-:W-:-:S13]  /*1df0*/  ISETP.NE.U32.AND P0, PT, R22, 0x1, PT ;  /* 0x000000011600780c */ /* 0x000fda0003f05070 */
[----:B0-----:R-:W3:Y:S04]  /*1e00*/  @P0 LDG.E R12, desc[UR6][R8.64] ;  /* 0x00000006080c0981 */ /* 0x001ee8000c1e1900 */
[----:B------:R-:W2:Y:S01]  /*1e10*/  @!P0 LDG.E R14, desc[UR6][R8.64+0x4] ;  /* 0x00000406080e8981 */ /* 0x000ea2000c1e1900 */
[----:B---34-:R-:W-:Y:S01]  /*1e20*/  @P0 IADD3 R13, PT, PT, R12, 0x1, RZ ;  /* 0x000000010c0d0810 */ /* 0x018fe20007ffe0ff */
[----:B--2---:R-:W-:-:S04]  /*1e30*/  @!P0 VIADD R15, R14, 0xffffffff ;  /* 0xffffffff0e0f8836 */ /* 0x004fc80000000000 */
[----:B------:R0:W-:Y:S04]  /*1e40*/  @P0 STG.E desc[UR6][R8.64], R13 ;  /* 0x0000000d08000986 */ /* 0x0001e8000c101906 */
[----:B------:R0:W-:Y:S02]  /*1e50*/  @!P0 STG.E desc[UR6][R8.64+0x4], R15 ;  /* 0x0000040f08008986 */ /* 0x0001e4000c101906 */
.L_x_37:
[----:B------:R-:W-:Y:S05]  /*1e60*/  BSYNC.RECONVERGENT B0 ;  /* 0x0000000000007941 */ /* 0x000fea0003800200 */
.L_x_36:
[----:B------:R-:W5:Y:S01]  /*1e70*/  LDG.E R12, desc[UR6][R16.64] ;  /* 0x00000006100c7981 */ /* 0x000f62000c1e1900 */
[----:B------:R-:W-:Y:S01]  /*1e80*/  BSSY.RECONVERGENT B0, `(.L_x_46) ;  /* 0x0000086000007945 */ /* 0x000fe20003800200 */
[----:B-----5:R-:W-:-:S13]  /*1e90*/  ISETP.NE.AND P0, PT, R12, RZ, PT ;  /* 0x000000ff0c00720c */ /* 0x020fda0003f05270 */
[----:B------:R-:W-:Y:S05]  /*1ea0*/  @P0 BRA `(.L_x_47) ;  /* 0x00000008000c0947 */ /* 0x000fea0003800000 */
[----:B------:R-:W5:Y:S02]  /*1eb0*/  LDG.E R12, desc[UR6][R16.64+-0x8] ;  /* 0xfffff806100c7981 */ /* 0x000f64000c1e1900 */
[----:B-----5:R-:W-:-:S13]  /*1ec0*/  ISETP.NE.AND P0, PT, R12, 0x1, PT ;  /* 0x000000010c00780c */ /* 0x020fda0003f05270 */
[----:B------:R-:W-:Y:S05]  /*1ed0*/  @P0 BRA `(.L_x_47) ;  /* 0x0000000800000947 */ /* 0x000fea0003800000 */
[----:B------:R-:W5:Y:S02]  /*1ee0*/  LDG.E R12, desc[UR6][R16.64+0x4] ;  /* 0x00000406100c7981 */ /* 0x000f64000c1e1900 */
[----:B-----5:R-:W-:-:S13]  /*1ef0*/  ISETP.NE.AND P0, PT, R12, 0x1, PT ;  /* 0x000000010c00780c */ /* 0x020fda0003f05270 */
[----:B------:R-:W-:Y:S05]  /*1f00*/  @P0 BRA `(.L_x_47) ;  /* 0x0000000400f40947 */ /* 0x000fea0003800000 */
[----:B------:R-:W5:Y:S02]  /*1f10*/  LDG.E R12, desc[UR6][R16.64+-0x63c] ;  /* 0xfff9c406100c7981 */ /* 0x000f64000c1e1900 */
[----:B-----5:R-:W-:-:S13]  /*1f20*/  ISETP.NE.AND P0, PT, R12, RZ, PT ;  /* 0x000000ff0c00720c */ /* 0x020fda0003f05270 */
        /* <DEDUP_REMOVED lines=8> */
[----:B------:R-:W-:-:S04]  /*1fb0*/  VIADDMNMX.U32 R12, R12, R13, 0x2, PT ;  /* 0x000000020c0c7446 */ /* 0x000fc8000380000d */
[----:B------:R-:W-:-:S04]  /*1fc0*/  SHF.L.U32 R14, R12, 0x2, RZ ;  /* 0x000000020c0e7819 */ /* 0x000fc800000006ff */
[----:B------:R-:W1:Y:S02]  /*1fd0*/  LDC R12, c[0x2][R14+0x24] ;  /* 0x008009000e0c7b82 */ /* 0x000e640000000800 */
[----:B-1----:R-:W-:-:S04]  /*1fe0*/  SHF.R.S32.HI R13, RZ, 0x1f, R12 ;  /* 0x0000001fff0d7819 */ /* 0x002fc8000001140c */
.L_x_164:
[----:B------:R-:W-:Y:S05]  /*1ff0*/  BRX R12 -0x2000                                         (*"BRANCH_TARGETS .L_x_165,.L_x_166,.L_x_167"*) ;  /* 0xffffffe00c007949 */ /* 0x000fea000383ffff */
.L_x_167:
[----:B------:R1:W5:Y:S01]  /*2000*/  LDG.E R22, desc[UR6][R6.64+0x10] ;  /* 0x0000100606167981 */ /* 0x000362000c1e1900 */
[----:B------:R-:W-:Y:S05]  /*2010*/  BRA `(.L_x_50) ;  /* 0x0000000000147947 */ /* 0x000fea0003800000 */
.L_x_165:
[----:B------:R1:W5:Y:S01]  /*2020*/  LDG.E R22, desc[UR6][R6.64+0x18] ;  /* 0x0000180606167981 */ /* 0x000362000c1e1900 */
[----:B------:R-:W-:Y:S05]  /*2030*/  BRA `(.L_x_50) ;  /* 0x00000000000c7947 */ /* 0x000fea0003800000 */
.L_x_166:
[----:B------:R1:W5:Y:S01]  /*2040*/  LDG.E R22, desc[UR6][R6.64+0x1c] ;  /* 0x00001c0606167981 */ /* 0x000362000c1e1900 */
[----:B------:R-:W-:Y:S05]  /*2050*/  BRA `(.L_x_50) ;  /* 0x0000000000047947 */ /* 0x000fea0003800000 */
.L_x_49:
[----:B------:R1:W5:Y:S02]  /*2060*/  LDG.E R22, desc[UR6][R6.64+0x14] ;  /* 0x0000140606167981 */ /* 0x000364000c1e1900 */
.L_x_50:
[----:B------:R-:W-:Y:S05]  /*2070*/  BSYNC.RECONVERGENT B1 ;  /* 0x0000000000017941 */ /* 0x000fea0003800200 */
.L_x_48:
        /* <DEDUP_REMOVED lines=11> */
.L_x_54:
[----:B------:R3:W5:Y:S01]  /*2130*/  LDG.E R19, desc[UR6][R6.64+0x8] ;  /* 0x0000080606137981 */ /* 0x000762000c1e1900 */
[----:B------:R-:W-:-:S05]  /*2140*/  VIADD R13, R13, 0x1 ;  /* 0x000000010d0d7836 */ /* 0x000fca0000000000 */
[----:B------:R3:W-:Y:S01]  /*2150*/  STG.E desc[UR6][R6.64+0x4], R13 ;  /* 0x0000040d06007986 */ /* 0x0007e2000c101906 */
[----:B------:R-:W-:-:S13]  /*2160*/  ISETP.NE.AND P0, PT, R13, RZ, PT ;  /* 0x000000ff0d00720c */ /* 0x000fda0003f05270 */
[----:B---3--:R-:W-:Y:S05]  /*2170*/  @P0 BRA `(.L_x_55) ;  /* 0x0000000000280947 */ /* 0x008fea0003800000 */
[----:B-----5:R-:W-:Y:S01]  /*2180*/  IADD3 R19, PT, PT, R19, 0x1, RZ ;  /* 0x0000000113137810 */ /* 0x020fe20007ffe0ff */
[----:B------:R-:W-:-:S03]  /*2190*/  IMAD.MOV.U32 R13, RZ, RZ, RZ ;  /* 0x000000ffff0d7224 */ /* 0x000fc600078e00ff */
[----:B------:R-:W-:Y:S01]  /*21a0*/  ISETP.NE.AND P0, PT, R19, RZ, PT ;  /* 0x000000ff1300720c */ /* 0x000fe20003f05270 */
[----:B------:R3:W-:-:S12]  /*21b0*/  STG.E desc[UR6][R6.64+0x8], R19 ;  /* 0x0000081306007986 */ /* 0x0007d8000c101906 */
[----:B---3--:R-:W-:Y:S05]  /*21c0*/  @P0 BRA `(.L_x_55) ;  /* 0x0000000000140947 */ /* 0x008fea0003800000 */
[----:B------:R-:W0:Y:S01]  /*21d0*/  LDG.E R13, desc[UR6][R6.64+0xc] ;  /* 0x00000c06060d7981 */ /* 0x000e22000c1e1900 */
[----:B------:R-:W-:Y:S02]  /*21e0*/  HFMA2 R19, -RZ, RZ, 0, 0 ;  /* 0x00000000ff137431 */ /* 0x000fe400000001ff */
[----:B0-----:R-:W-:Y:S02]  /*21f0*/  VIADD R15, R13, 0x1 ;  /* 0x000000010d0f7836 */ /* 0x001fe40000000000 */
[----:B------:R-:W-:-:S03]  /*2200*/  IMAD.MOV.U32 R13, RZ, RZ, RZ ;  /* 0x000000ffff0d7224 */ /* 0x000fc600078e00ff */
[----:B------:R3:W-:Y:S04]  /*2210*/  STG.E desc[UR6][R6.64+0xc], R15 ;  /* 0x00000c0f06007986 */ /* 0x0007e8000c101906 */
.L_x_55:
[----:B------:R-:W-:Y:S05]  /*2220*/  BSYNC.RECONVERGENT B2 ;  /* 0x0000000000027941 */ /* 0x000fea0003800200 */
.L_x_53:
        /* <DEDUP_REMOVED lines=18> */
[----:B------:R-:W-:Y:S02]  /*2350*/  IADD3 R19, PT, PT, R15, 0x76cf5d0a, RZ ;  /* 0x76cf5d0a0f137810 */ /* 0x000fe40007ffe0ff */
[----:B------:R-:W-:Y:S01]  /*2360*/  LOP3.LUT R18, R13, R26, R21, 0x96, !PT ;  /* 0x0000001a0d127212 */ /* 0x000fe200078e9615 */
[----:B------:R-:W-:Y:S01]  /*2370*/  VIADD R23, R15, 0x32370b8f ;  /* 0x32370b8f0f177836 */ /* 0x000fe20000000000 */
[----:B------:R-:W-:Y:S01]  /*2380*/  LOP3.LUT R20, R25, R19, R20, 0x96, !PT ;  /* 0x0000001319147212 */ /* 0x000fe200078e9614 */
[----:B------:R-:W-:Y:S02]  /*2390*/  VIADD R13, R14, 0xdaa66d2b ;  /* 0xdaa66d2b0e0d7836 */ /* 0x000fe40000000000 */
[----:B------:R-:W-:-:S04]  /*23a0*/  IMAD.WIDE.U32 R18, R18, -0x2daee0ad, RZ ;  /* 0xd2511f5312127825 */ /* 0x000fc800078e00ff */
[----:B------:R-:W-:Y:S01]  /*23b0*/  IMAD.WIDE.U32 R20, R20, -0x326172a9, RZ ;  /* 0xcd9e8d5714147825 */ /* 0x000fe200078e00ff */
[----:B------:R-:W-:Y:S02]  /*23c0*/  LOP3.LUT R23, R19, R24, R23, 0x96, !PT ;  /* 0x0000001813177212 */ /* 0x000fe400078e9617 */
[----:B------:R-:W-:Y:S02]  /*23d0*/  IADD3 R19, PT, PT, R14, 0x78dde6e4, RZ ;  /* 0x78dde6e40e137810 */ /* 0x000fe40007ffe0ff */
        /* <DEDUP_REMOVED lines=29> */
[----:B------:R-:W-:Y:S01]  /*25b0*/  VIADD R15, R15, 0x96a522ad ;  /* 0x96a522ad0f0f7836 */ /* 0x000fe20000000000 */
[----:B------:R-:W-:Y:S01]  /*25c0*/  LOP3.LUT R21, R25, R18, R21, 0x96, !PT ;  /* 0x0000001219157212 */ /* 0x000fe200078e9615 */
[----:B------:R-:W-:-:S04]  /*25d0*/  IMAD.WIDE.U32 R18, R19, -0x2daee0ad, RZ ;  /* 0xd2511f5313127825 */ /* 0x000fc800078e00ff */
[----:B------:R-:W-:-:S04]  /*25e0*/  IMAD.WIDE.U32 R20, R21, -0x326172a9, RZ ;  /* 0xcd9e8d5715147825 */ /* 0x000fc800078e00ff */
[----:B------:R-:W-:Y:S01]  /*25f0*/  VIADD R13, R14, 0x8ff34781 ;  /* 0x8ff347810e0d7836 */ /* 0x000fe20000000000 */
[----:B------:R-:W-:Y:S02]  /*2600*/  LOP3.LUT R14, R19, R24, R15, 0x96, !PT ;  /* 0x00000018130e7212 */ /* 0x000fe400078e960f */
[----:B------:R-:W-:Y:S02]  /*2610*/  MOV R15, R18 ;  /* 0x00000012000f7202 */ /* 0x000fe40000000f00 */
[----:B------:R-:W-:Y:S01]  /*2620*/  LOP3.LUT R12, R21, R12, R13, 0x96, !PT ;  /* 0x0000000c150c7212 */ /* 0x000fe200078e960d */
[----:B------:R-:W-:-:S05]  /*2630*/  IMAD.MOV.U32 R13, RZ, RZ, R20 ;  /* 0x000000ffff0d7224 */ /* 0x000fca00078e0014 */
[----:B------:R0:W-:Y:S02]  /*2640*/  STG.E.128 desc[UR6][R6.64+0x10], R12 ;  /* 0x0000100c06007986 */ /* 0x0001e4000c101d06 */
.L_x_52:
[----:B------:R-:W-:Y:S05]  /*2650*/  BSYNC.RECONVERGENT B1 ;  /* 0x0000000000017941 */ /* 0x000fea0003800200 */
.L_x_51:
        /* <DEDUP_REMOVED lines=8> */
.L_x_47:
[----:B------:R-:W-:Y:S05]  /*26e0*/  BSYNC.RECONVERGENT B0 ;  /* 0x0000000000007941 */ /* 0x000fea0003800200 */
.L_x_46:
        /* <DEDUP_REMOVED lines=24> */
.L_x_168:
[----:B------:R-:W-:Y:S05]  /*2870*/  BRX R12 -0x2880                                         (*"BRANCH_TARGETS .L_x_169,.L_x_170,.L_x_171"*) ;  /* 0xffffffd40ce07949 */ /* 0x000fea000383ffff */
.L_x_171:
[----:B------:R1:W5:Y:S01]  /*2880*/  LDG.E R22, desc[UR6][R6.64+0x10] ;  /* 0x0000100606167981 */ /* 0x000362000c1e1900 */
[----:B------:R-:W-:Y:S05]  /*2890*/  BRA `(.L_x_60) ;  /* 0x0000000000147947 */ /* 0x000fea0003800000 */
.L_x_169:
[----:B------:R1:W5:Y:S01]  /*28a0*/  LDG.E R22, desc[UR6][R6.64+0x18] ;  /* 0x0000180606167981 */ /* 0x000362000c1e1900 */
[----:B------:R-:W-:Y:S05]  /*28b0*/  BRA `(.L_x_60) ;  /* 0x00000000000c7947 */ /* 0x000fea0003800000 */
.L_x_170:
[----:B------:R1:W5:Y:S01]  /*28c0*/  LDG.E R22, desc[UR6][R6.64+0x1c] ;  /* 0x00001c0606167981 */ /* 0x000362000c1e1900 */
[----:B------:R-:W-:Y:S05]  /*28d0*/  BRA `(.L_x_60) ;  /* 0x0000000000047947 */ /* 0x000fea0003800000 */
.L_x_59:
[----:B------:R1:W5:Y:S02]  /*28e0*/  LDG.E R22, desc[UR6][R6.64+0x14] ;  /* 0x0000140606167981 */ /* 0x000364000c1e1900 */
.L_x_60:
[----:B------:R-:W-:Y:S05]  /*28f0*/  BSYNC.RECONVERGENT B1 ;  /* 0x0000000000017941 */ /* 0x000fea0003800200 */
.L_x_58:
        /* <DEDUP_REMOVED lines=11> */
.L_x_64:
        /* <DEDUP_REMOVED lines=15> */
.L_x_65:
[----:B------:R-:W-:Y:S05]  /*2aa0*/  BSYNC.RECONVERGENT B2 ;  /* 0x0000000000027941 */ /* 0x000fea0003800200 */
.L_x_63:
        /* <DEDUP_REMOVED lines=66> */
.L_x_62:
[----:B------:R-:W-:Y:S05]  /*2ed0*/  BSYNC.RECONVERGENT B1 ;  /* 0x0000000000017941 */ /* 0x000fea0003800200 */
.L_x_61:
[----:B-----5:R-:W-:-:S04]  /*2ee0*/  LOP3.LUT R22, R22, 0x1, RZ, 0xc0, !PT ;  /* 0x0000000116167812 */ /* 0x020fc800078ec0ff */
[----:B------:R-:W-:-:S13]  /*2ef0*/  ISETP.NE.U32.AND P0, PT, R22, 0x1, PT ;  /* 0x000000011600780c */ /* 0x000fda0003f05070 */
[----:B0-----:R-:W3:Y:S04]  /*2f00*/  @P0 LDG.E R12, desc[UR6][R8.64] ;  /* 0x00000006080c0981 */ /* 0x001ee8000c1e1900 */
[----:B------:R-:W2:Y:S01]  /*2f10*/  @!P0 LDG.E R14, desc[UR6][R8.64+0x4] ;  /* 0x00000406080e8981 */ /* 0x000ea2000c1e1900 */
[----:B---34-:R-:W-:Y:S01]  /*2f20*/  @P0 VIADD R13, R12, 0xffffffff ;  /* 0xffffffff0c0d0836 */ /* 0x018fe20000000000 */
[----:B--2---:R-:W-:-:S04]  /*2f30*/  @!P0 IADD3 R15, PT, PT, R14, -0x1, RZ ;  /* 0xffffffff0e0f8810 */ /* 0x004fc80007ffe0ff */
[----:B------:R0:W-:Y:S04]  /*2f40*/  @P0 STG.E desc[UR6][R8.64], R13 ;  /* 0x0000000d08000986 */ /* 0x0001e8000c101906 */
[----:B------:R0:W-:Y:S02]  /*2f50*/  @!P0 STG.E desc[UR6][R8.64+0x4], R15 ;  /* 0x0000040f08008986 */ /* 0x0001e4000c101906 */
.L_x_57:
[----:B------:R-:W-:Y:S05]  /*2f60*/  BSYNC.RECONVERGENT B0 ;  /* 0x0000000000007941 */ /* 0x000fea0003800200 */
.L_x_56:
[----:B------:R-:W5:Y:S01]  /*2f70*/  LDG.E R12, desc[UR6][R16.64] ;  /* 0x00000006100c7981 */ /* 0x000f62000c1e1900 */
[----:B------:R-:W-:Y:S01]  /*2f80*/  BSSY.RECONVERGENT B0, `(.L_x_66) ;  /* 0x0000086000007945 */ /* 0x000fe20003800200 */
        /* <DEDUP_REMOVED lines=22> */
.L_x_172:
[----:B------:R-:W-:Y:S05]  /*30f0*/  BRX R12 -0x3100                                         (*"BRANCH_TARGETS .L_x_173,.L_x_174,.L_x_175"*) ;  /* 0xffffffcc0cc07949 */ /* 0x000fea000383ffff */
.L_x_175:
[----:B------:R3:W5:Y:S01]  /*3100*/  LDG.E R22, desc[UR6][R6.64+0x10] ;  /* 0x0000100606167981 */ /* 0x000762000c1e1900 */
[----:B------:R-:W-:Y:S05]  /*3110*/  BRA `(.L_x_70) ;  /* 0x0000000000147947 */ /* 0x000fea0003800000 */
.L_x_173:
[----:B------:R4:W5:Y:S01]  /*3120*/  LDG.E R22, desc[UR6][R6.64+0x18] ;  /* 0x0000180606167981 */ /* 0x000962000c1e1900 */
[----:B------:R-:W-:Y:S05]  /*3130*/  BRA `(.L_x_70) ;  /* 0x00000000000c7947 */ /* 0x000fea0003800000 */
.L_x_174:
[----:B------:R1:W5:Y:S01]  /*3140*/  LDG.E R22, desc[UR6][R6.64+0x1c] ;  /* 0x00001c0606167981 */ /* 0x000362000c1e1900 */
[----:B------:R-:W-:Y:S05]  /*3150*/  BRA `(.L_x_70) ;  /* 0x0000000000047947 */ /* 0x000fea0003800000 */
.L_x_69:
[----:B------:R1:W5:Y:S02]  /*3160*/  LDG.E R22, desc[UR6][R6.64+0x14] ;  /* 0x0000140606167981 */ /* 0x000364000c1e1900 */
.L_x_70:
[----:B------:R-:W-:Y:S05]  /*3170*/  BSYNC.RECONVERGENT B1 ;  /* 0x0000000000017941 */ /* 0x000fea0003800200 */
.L_x_68:
        /* <DEDUP_REMOVED lines=11> */
.L_x_74:
[----:B------:R4:W5:Y:S01]  /*3230*/  LDG.E R19, desc[UR6][R6.64+0x8] ;  /* 0x0000080606137981 */ /* 0x000962000c1e1900 */
[----:B------:R-:W-:-:S05]  /*3240*/  VIADD R13, R13, 0x1 ;  /* 0x000000010d0d7836 */ /* 0x000fca0000000000 */
[----:B------:R4:W-:Y:S01]  /*3250*/  STG.E desc[UR6][R6.64+0x4], R13 ;  /* 0x0000040d06007986 */ /* 0x0009e2000c101906 */
[----:B------:R-:W-:-:S13]  /*3260*/  ISETP.NE.AND P0, PT, R13, RZ, PT ;  /* 0x000000ff0d00720c */ /* 0x000fda0003f05270 */
[----:B----4-:R-:W-:Y:S05]  /*3270*/  @P0 BRA `(.L_x_75) ;  /* 0x0000000000280947 */ /* 0x010fea0003800000 */
[----:B-----5:R-:W-:Y:S01]  /*3280*/  IADD3 R19, PT, PT, R19, 0x1, RZ ;  /* 0x0000000113137810 */ /* 0x020fe20007ffe0ff */
[----:B------:R-:W-:-:S03]  /*3290*/  IMAD.MOV.U32 R13, RZ, RZ, RZ ;  /* 0x000000ffff0d7224 */ /* 0x000fc600078e00ff */
[----:B------:R-:W-:Y:S01]  /*32a0*/  ISETP.NE.AND P0, PT, R19, RZ, PT ;  /* 0x000000ff1300720c */ /* 0x000fe20003f05270 */
[----:B------:R4:W-:-:S12]  /*32b0*/  STG.E desc[UR6][R6.64+0x8], R19 ;  /* 0x0000081306007986 */ /* 0x0009d8000c101906 */
[----:B----4-:R-:W-:Y:S05]  /*32c0*/  @P0 BRA `(.L_x_75) ;  /* 0x0000000000140947 */ /* 0x010fea0003800000 */
[----:B------:R-:W0:Y:S01]  /*32d0*/  LDG.E R13, desc[UR6][R6.64+0xc] ;  /* 0x00000c06060d7981 */ /* 0x000e22000c1e1900 */
[----:B------:R-:W-:Y:S02]  /*32e0*/  HFMA2 R19, -RZ, RZ, 0, 0 ;  /* 0x00000000ff137431 */ /* 0x000fe400000001ff */
[----:B0-----:R-:W-:Y:S02]  /*32f0*/  VIADD R15, R13, 0x1 ;  /* 0x000000010d0f7836 */ /* 0x001fe40000000000 */
[----:B------:R-:W-:-:S03]  /*3300*/  IMAD.MOV.U32 R13, RZ, RZ, RZ ;  /* 0x000000ffff0d7224 */ /* 0x000fc600078e00ff */
[----:B------:R4:W-:Y:S04]  /*3310*/  STG.E desc[UR6][R6.64+0xc], R15 ;  /* 0x00000c0f06007986 */ /* 0x0009e8000c101906 */
.L_x_75:
[----:B------:R-:W-:Y:S05]  /*3320*/  BSYNC.RECONVERGENT B2 ;  /* 0x0000000000027941 */ /* 0x000fea0003800200 */
.L_x_73:
        /* <DEDUP_REMOVED lines=66> */
.L_x_72:
[----:B------:R-:W-:Y:S05]  /*3750*/  BSYNC.RECONVERGENT B1 ;  /* 0x0000000000017941 */ /* 0x000fea0003800200 */
.L_x_71:
[----:B-----5:R-:W-:-:S04]  /*3760*/  LOP3.LUT R22, R22, 0x1, RZ, 0xc0, !PT ;  /* 0x0000000116167812 */ /* 0x020fc800078ec0ff */
[----:B------:R-:W-:-:S13]  /*3770*/  ISETP.NE.U32.AND P0, PT, R22, 0x1, PT ;  /* 0x000000011600780c */ /* 0x000fda0003f05070 */
[----:B0-----:R-:W3:Y:S02]  /*3780*/  @P0 LDG.E R12, desc[UR6][R8.64+0x4] ;  /* 0x00000406080c0981 */ /* 0x001ee4000c1e1900 */
[----:B---34-:R-:W-:-:S05]  /*3790*/  @P0 VIADD R13, R12, 0x1 ;  /* 0x000000010c0d0836 */ /* 0x018fca0000000000 */
[----:B------:R0:W-:Y:S04]  /*37a0*/  @P0 STG.E desc[UR6][R8.64+0x4], R13 ;  /* 0x0000040d08000986 */ /* 0x0001e8000c101906 */
[----:B------:R-:W3:Y:S02]  /*37b0*/  @!P0 LDG.E R15, desc[UR6][R8.64+0x4] ;  /* 0x00000406080f8981 */ /* 0x000ee4000c1e1900 */
[----:B---3--:R-:W-:-:S05]  /*37c0*/  @!P0 IADD3 R15, PT, PT, R15, -0x1, RZ ;  /* 0xffffffff0f0f8810 */ /* 0x008fca0007ffe0ff */
[----:B------:R0:W-:Y:S02]  /*37d0*/  @!P0 STG.E desc[UR6][R8.64+0x4], R15 ;  /* 0x0000040f08008986 */ /* 0x0001e4000c101906 */
.L_x_67:
[----:B------:R-:W-:Y:S05]  /*37e0*/  BSYNC.RECONVERGENT B0 ;  /* 0x0000000000007941 */ /* 0x000fea0003800200 */
.L_x_66:
[----:B------:R-:W5:Y:S01]  /*37f0*/  LDG.E R12, desc[UR6][R16.64] ;  /* 0x00000006100c7981 */ /* 0x000f62000c1e1900 */
[----:B------:R-:W-:Y:S01]  /*3800*/  BSSY.RECONVERGENT B0, `(.L_x_76) ;  /* 0x000008e000007945 */ /* 0x000fe20003800200 */
[----:B-----5:R-:W-:-:S13]  /*3810*/  ISETP.NE.AND P0, PT, R12, 0x1, PT ;  /* 0x000000010c00780c */ /* 0x020fda0003f05270 */
        /* <DEDUP_REMOVED lines=21> */
.L_x_176:
[----:B------:R-:W-:Y:S05]  /*3970*/  BRX R12 -0x3980                                         (*"BRANCH_TARGETS .L_x_177,.L_x_178,.L_x_179"*) ;  /* 0xffffffc40ca07949 */ /* 0x000fea000383ffff */
.L_x_179:
[----:B------:R1:W5:Y:S01]  /*3980*/  LDG.E R22, desc[UR6][R6.64+0x10] ;  /* 0x0000100606167981 */ /* 0x000362000c1e1900 */
[----:B------:R-:W-:Y:S05]  /*3990*/  BRA `(.L_x_80) ;  /* 0x0000000000147947 */ /* 0x000fea0003800000 */
.L_x_177:
[----:B------:R3:W5:Y:S01]  /*39a0*/  LDG.E R22, desc[UR6][R6.64+0x18] ;  /* 0x0000180606167981 */ /* 0x000762000c1e1900 */
[----:B------:R-:W-:Y:S05]  /*39b0*/  BRA `(.L_x_80) ;  /* 0x00000000000c7947 */ /* 0x000fea0003800000 */
.L_x_178:
[----:B------:R4:W5:Y:S01]  /*39c0*/  LDG.E R22, desc[UR6][R6.64+0x1c] ;  /* 0x00001c0606167981 */ /* 0x000962000c1e1900 */
[----:B------:R-:W-:Y:S05]  /*39d0*/  BRA `(.L_x_80) ;  /* 0x0000000000047947 */ /* 0x000fea0003800000 */
.L_x_79:
[----:B------:R1:W5:Y:S02]  /*39e0*/  LDG.E R22, desc[UR6][R6.64+0x14] ;  /* 0x0000140606167981 */ /* 0x000364000c1e1900 */
.L_x_80:
[----:B------:R-:W-:Y:S05]  /*39f0*/  BSYNC.RECONVERGENT B1 ;  /* 0x0000000000017941 */ /* 0x000fea0003800200 */
.L_x_78:
        /* <DEDUP_REMOVED lines=11> */
.L_x_84:
        /* <DEDUP_REMOVED lines=15> */
.L_x_85:
[----:B------:R-:W-:Y:S05]  /*3ba0*/  BSYNC.RECONVERGENT B2 ;  /* 0x0000000000027941 */ /* 0x000fea0003800200 */
.L_x_83:
        /* <DEDUP_REMOVED lines=66> */
.L_x_82:
[----:B------:R-:W-:Y:S05]  /*3fd0*/  BSYNC.RECONVERGENT B1 ;  /* 0x0000000000017941 */ /* 0x000fea0003800200 */
.L_x_81:
[----:B0----5:R-:W-:-:S05]  /*3fe0*/  IMAD.HI.U32 R12, R22, -0x55555555, RZ ;  /* 0xaaaaaaab160c7827 */ /* 0x021fca00078e00ff */
[----:B---34-:R-:W-:-:S05]  /*3ff0*/  SHF.R.U32.HI R13, RZ, 0x1, R12 ;  /* 0x00000001ff0d7819 */ /* 0x018fca000001160c */
[----:B------:R-:W-:-:S05]  /*4000*/  IMAD R13, R13, -0x3, R22 ;  /* 0xfffffffd0d0d7824 */ /* 0x000fca00078e0216 */
[----:B------:R-:W-:-:S13]  /*4010*/  ISETP.NE.AND P0, PT, R13, 0x1, PT ;  /* 0x000000010d00780c */ /* 0x000fda0003f05270 */
[----:B------:R-:W-:Y:S05]  /*4020*/  @!P0 BRA `(.L_x_86) ;  /* 0x0000000000208947 */ /* 0x000fea0003800000 */
[----:B------:R-:W-:-:S13]  /*4030*/  ISETP.NE.AND P0, PT, R13, RZ, PT ;  /* 0x000000ff0d00720c */ /* 0x000fda0003f05270 */
[----:B------:R-:W3:Y:S04]  /*4040*/  @!P0 LDG.E R12, desc[UR6][R8.64] ;  /* 0x00000006080c8981 */ /* 0x000ee8000c1e1900 */
[----:B------:R-:W4:Y:S01]  /*4050*/  @P0 LDG.E R14, desc[UR6][R8.64+0x4] ;  /* 0x00000406080e0981 */ /* 0x000f22000c1e1900 */
[----:B---3--:R-:W-:Y:S01]  /*4060*/  @!P0 VIADD R13, R12, 0x1 ;  /* 0x000000010c0d8836 */ /* 0x008fe20000000000 */
[----:B----4-:R-:W-:-:S04]  /*4070*/  @P0 IADD3 R15, PT, PT, R14, 0x1, RZ ;  /* 0x000000010e0f0810 */ /* 0x010fc80007ffe0ff */
[----:B------:R0:W-:Y:S04]  /*4080*/  @!P0 STG.E desc[UR6][R8.64], R13 ;  /* 0x0000000d08008986 */ /* 0x0001e8000c101906 */
[----:B------:R0:W-:Y:S01]  /*4090*/  @P0 STG.E desc[UR6][R8.64+0x4], R15 ;  /* 0x0000040f08000986 */ /* 0x0001e2000c101906 */
[----:B------:R-:W-:Y:S05]  /*40a0*/  BRA `(.L_x_77) ;  /* 0x00000000000c7947 */ /* 0x000fea0003800000 */
.L_x_86:
[----:B------:R-:W3:Y:S02]  /*40b0*/  LDG.E R12, desc[UR6][R8.64] ;  /* 0x00000006080c7981 */ /* 0x000ee4000c1e1900 */
[----:B---3--:R-:W-:-:S05]  /*40c0*/  VIADD R13, R12, 0xffffffff ;  /* 0xffffffff0c0d7836 */ /* 0x008fca0000000000 */
[----:B------:R0:W-:Y:S02]  /*40d0*/  STG.E desc[UR6][R8.64], R13 ;  /* 0x0000000d08007986 */ /* 0x0001e4000c101906 */
.L_x_77:
[----:B------:R-:W-:Y:S05]  /*40e0*/  BSYNC.RECONVERGENT B0 ;  /* 0x0000000000007941 */ /* 0x000fea0003800200 */
.L_x_76:
        /* <DEDUP_REMOVED lines=19> */
[----:B---34-:R-:W-:-:S04]  /*4220*/  MOV R13, 0xfffffffe ;  /* 0xfffffffe000d7802 */ /* 0x018fc80000000f00 */
[----:B------:R-:W-:-:S05]  /*4230*/  VIADDMNMX.U32 R12, R12, R13, 0x2, PT ;  /* 0x000000020c0c7446 */ /* 0x000fca000380000d */
[----:B------:R-:W-:-:S04]  /*4240*/  IMAD.SHL.U32 R14, R12, 0x4, RZ ;  /* 0x000000040c0e7824 */ /* 0x000fc800078e00ff */
[----:B------:R-:W1:Y:S02]  /*4250*/  LDC R12, c[0x2][R14+0x54] ;  /* 0x008015000e0c7b82 */ /* 0x000e640000000800 */
[----:B-1----:R-:W-:-:S04]  /*4260*/  SHF.R.S32.HI R13, RZ, 0x1f, R12 ;  /* 0x0000001fff0d7819 */ /* 0x002fc8000001140c */
.L_x_180:
[----:B------:R-:W-:Y:S05]  /*4270*/  BRX R12 -0x4280                                         (*"BRANCH_TARGETS .L_x_181,.L_x_182,.L_x_183"*) ;  /* 0xffffffbc0c607949 */ /* 0x000fea000383ffff */
.L_x_183:
[----:B------:R1:W5:Y:S01]  /*4280*/  LDG.E R22, desc[UR6][R6.64+0x10] ;  /* 0x0000100606167981 */ /* 0x000362000c1e1900 */
[----:B------:R-:W-:Y:S05]  /*4290*/  BRA `(.L_x_91) ;  /* 0x0000000000147947 */ /* 0x000fea0003800000 */
.L_x_181:
[----:B------:R3:W5:Y:S01]  /*42a0*/  LDG.E R22, desc[UR6][R6.64+0x18] ;  /* 0x0000180606167981 */ /* 0x000762000c1e1900 */
[----:B------:R-:W-:Y:S05]  /*42b0*/  BRA `(.L_x_91) ;  /* 0x00000000000c7947 */ /* 0x000fea0003800000 */
.L_x_182:
[----:B------:R4:W5:Y:S01]  /*42c0*/  LDG.E R22, desc[UR6][R6.64+0x1c] ;  /* 0x00001c0606167981 */ /* 0x000962000c1e1900 */
[----:B------:R-:W-:Y:S05]  /*42d0*/  BRA `(.L_x_91) ;  /* 0x0000000000047947 */ /* 0x000fea0003800000 */
.L_x_90:
[----:B------:R1:W5:Y:S02]  /*42e0*/  LDG.E R22, desc[UR6][R6.64+0x14] ;  /* 0x0000140606167981 */ /* 0x000364000c1e1900 */
.L_x_91:
[----:B------:R-:W-:Y:S05]  /*42f0*/  BSYNC.RECONVERGENT B1 ;  /* 0x0000000000017941 */ /* 0x000fea0003800200 */
.L_x_89:
        /* <DEDUP_REMOVED lines=11> */
.L_x_95:
[----:B------:R3:W5:Y:S01]  /*43b0*/  LDG.E R19, desc[UR6][R6.64+0x8] ;  /* 0x0000080606137981 */ /* 0x000762000c1e1900 */
[----:B------:R-:W-:-:S04]  /*43c0*/  IADD3 R13, PT, PT, R13, 0x1, RZ ;  /* 0x000000010d0d7810 */ /* 0x000fc80007ffe0ff */
[----:B------:R-:W-:Y:S01]  /*43d0*/  ISETP.NE.AND P0, PT, R13, RZ, PT ;  /* 0x000000ff0d00720c */ /* 0x000fe20003f05270 */
[----:B------:R3:W-:-:S12]  /*43e0*/  STG.E desc[UR6][R6.64+0x4], R13 ;  /* 0x0000040d06007986 */ /* 0x0007d8000c101906 */
        /* <DEDUP_REMOVED lines=11> */
.L_x_96:
[----:B------:R-:W-:Y:S05]  /*44a0*/  BSYNC.RECONVERGENT B2 ;  /* 0x0000000000027941 */ /* 0x000fea0003800200 */
.L_x_94:
[----:B0--3--:R-:W3:Y:S04]  /*44b0*/  LDG.E.64 R14, desc[UR6][R6.64+0x20] ;  /* 0x00002006060e7981 */ /* 0x009ee8000c1e1b00 */
[----:B------:R-:W2:Y:S01]  /*44c0*/  LDG.E R26, desc[UR6][R6.64+0xc] ;  /* 0x00000c06061a7981 */ /* 0x000ea2000c1e1900 */
[----:B------:R-:W-:Y:S02]  /*44d0*/  HFMA2 R23, -RZ, RZ, -50.53125, 0.007152557373046875 ;  /* 0xd2511f53ff177431 */ /* 0x000fe400000001ff */
[----:B-----5:R-:W-:Y:S01]  /*44e0*/  IMAD.WIDE.U32 R18, R19, -0x326172a9, RZ ;  /* 0xcd9e8d5713127825 */ /* 0x020fe200078e00ff */
[----:B------:R0:W-:Y:S03]  /*44f0*/  STG.E desc[UR6][R6.64+0x28], RZ ;  /* 0x000028ff06007986 */ /* 0x0001e6000c101906 */
[----:B------:R-:W-:Y:S01]  /*4500*/  IMAD.HI.U32 R20, R21, -0x2daee0ad, RZ ;  /* 0xd2511f5315147827 */ /* 0x000fe200078e00ff */
[----:B---3--:R-:W-:-:S03]  /*4510*/  LOP3.LUT R21, R14, R19, R13, 0x96, !PT ;  /* 0x000000130e157212 */ /* 0x008fc600078e960d */
[----:B------:R-:W-:Y:S02]  /*4520*/  IMAD R13, R12, R23, -0x2daee0ad ;  /* 0xd2511f530c0d7424 */ /* 0x000fe400078e0217 */
[C---:B------:R-:W-:Y:S01]  /*4530*/  VIADD R12, R15.reuse, 0xbb67ae85 ;  /* 0xbb67ae850f0c7836 */ /* 0x040fe20000000000 */
[----:B--2---:R-:W-:Y:S01]  /*4540*/  LOP3.LUT R26, R15, R26, R20, 0x96, !PT ;  /* 0x0000001a0f1a7212 */ /* 0x004fe200078e9614 */
        /* <DEDUP_REMOVED lines=8> */
[----:B------:R-:W-:Y:S02]  /*45d0*/  LOP3.LUT R18, R13, R26, R21, 0x96, !PT ;  /* 0x0000001a0d127212 */ /* 0x000fe400078e9615 */
[----:B------:R-:W-:Y:S01]  /*45e0*/  IADD3 R13, PT, PT, R14, -0x255992d5, RZ ;  /* 0xdaa66d2b0e0d7810 */ /* 0x000fe20007ffe0ff */
[----:B------:R-:W-:-:S04]  /*45f0*/  IMAD.WIDE.U32 R24, R19, -0x2daee0ad, RZ ;  /* 0xd2511f5313187825 */ /* 0x000fc800078e00ff */
[----:B------:R-:W-:-:S05]  /*4600*/  VIADD R19, R15, 0x76cf5d0a ;  /* 0x76cf5d0a0f137836 */ /* 0x000fca0000000000 */
        /* <DEDUP_REMOVED lines=26> */
[----:B------:R-:W-:Y:S02]  /*47b0*/  LOP3.LUT R23, R19, R24, R23, 0x96, !PT ;  /* 0x0000001813177212 */ /* 0x000fe400078e9617 */
[C---:B------:R-:W-:Y:S01]  /*47c0*/  IADD3 R19, PT, PT, R14.reuse, -0xe443238, RZ ;  /* 0xf1bbcdc80e137810 */ /* 0x040fe20007ffe0ff */
[----:B------:R-:W-:-:S05]  /*47d0*/  VIADD R13, R14, 0x5384540f ;  /* 0x5384540f0e0d7836 */ /* 0x000fca0000000000 */
        /* <DEDUP_REMOVED lines=15> */
.L_x_93:
[----:B------:R-:W-:Y:S05]  /*48d0*/  BSYNC.RECONVERGENT B1 ;  /* 0x0000000000017941 */ /* 0x000fea0003800200 */
.L_x_92:
        /* <DEDUP_REMOVED lines=8> */
[----:B---3--:R-:W-:Y:S01]  /*4960*/  @!P0 IADD3 R13, PT, PT, R12, 0x1, RZ ;  /* 0x000000010c0d8810 */ /* 0x008fe20007ffe0ff */
[----:B----4-:R-:W-:-:S04]  /*4970*/  @P0 VIADD R15, R14, 0xffffffff ;  /* 0xffffffff0e0f0836 */ /* 0x010fc80000000000 */
[----:B------:R0:W-:Y:S04]  /*4980*/  @!P0 STG.E desc[UR6][R8.64], R13 ;  /* 0x0000000d08008986 */ /* 0x0001e8000c101906 */
[----:B------:R0:W-:Y:S01]  /*4990*/  @P0 STG.E desc[UR6][R8.64+0x4], R15 ;  /* 0x0000040f08000986 */ /* 0x0001e2000c101906 */
[----:B------:R-:W-:Y:S05]  /*49a0*/  BRA `(.L_x_88) ;  /* 0x00000000000c7947 */ /* 0x000fea0003800000 */
.L_x_97:
[----:B------:R-:W3:Y:S02]  /*49b0*/  LDG.E R12, desc[UR6][R8.64] ;  /* 0x00000006080c7981 */ /* 0x000ee4000c1e1900 */
[----:B---3--:R-:W-:-:S05]  /*49c0*/  VIADD R13, R12, 0xffffffff ;  /* 0xffffffff0c0d7836 */ /* 0x008fca0000000000 */
[----:B------:R0:W-:Y:S02]  /*49d0*/  STG.E desc[UR6][R8.64], R13 ;  /* 0x0000000d08007986 */ /* 0x0001e4000c101906 */
.L_x_88:
[----:B------:R-:W-:Y:S05]  /*49e0*/  BSYNC.RECONVERGENT B0 ;  /* 0x0000000000007941 */ /* 0x000fea0003800200 */
.L_x_87:
        /* <DEDUP_REMOVED lines=15> */
[C---:B01----:R-:W-:Y:S02]  /*4ae0*/  IADD3 R15, PT, PT, R12.reuse, 0x1, RZ ;  /* 0x000000010c0f7810 */ /* 0x043fe40007ffe0ff */
        /* <DEDUP_REMOVED lines=8> */
.L_x_184:
[----:B------:R-:W-:Y:S05]  /*4b70*/  BRX R12 -0x4b80                                         (*"BRANCH_TARGETS .L_x_185,.L_x_186,.L_x_187"*) ;  /* 0xffffffb40c207949 */ /* 0x000fea000383ffff */
.L_x_187:
[----:B------:R1:W5:Y:S01]  /*4b80*/  LDG.E R22, desc[UR6][R6.64+0x10] ;  /* 0x0000100606167981 */ /* 0x000362000c1e1900 */
[----:B------:R-:W-:Y:S05]  /*4b90*/  BRA `(.L_x_102) ;  /* 0x0000000000147947 */ /* 0x000fea0003800000 */
.L_x_185:
[----:B------:R3:W5:Y:S01]  /*4ba0*/  LDG.E R22, desc[UR6][R6.64+0x18] ;  /* 0x0000180606167981 */ /* 0x000762000c1e1900 */
[----:B------:R-:W-:Y:S05]  /*4bb0*/  BRA `(.L_x_102) ;  /* 0x00000000000c7947 */ /* 0x000fea0003800000 */
.L_x_186:
[----:B------:R4:W5:Y:S01]  /*4bc0*/  LDG.E R22, desc[UR6][R6.64+0x1c] ;  /* 0x00001c0606167981 */ /* 0x000962000c1e1900 */
[----:B------:R-:W-:Y:S05]  /*4bd0*/  BRA `(.L_x_102) ;  /* 0x0000000000047947 */ /* 0x000fea0003800000 */
.L_x_101:
[----:B------:R1:W5:Y:S02]  /*4be0*/  LDG.E R22, desc[UR6][R6.64+0x14] ;  /* 0x0000140606167981 */ /* 0x000364000c1e1900 */
.L_x_102:
[----:B------:R-:W-:Y:S05]  /*4bf0*/  BSYNC.RECONVERGENT B1 ;  /* 0x0000000000017941 */ /* 0x000fea0003800200 */
.L_x_100:
        /* <DEDUP_REMOVED lines=11> */
.L_x_106:
[----:B------:R3:W5:Y:S01]  /*4cb0*/  LDG.E R19, desc[UR6][R6.64+0x8] ;  /* 0x0000080606137981 */ /* 0x000762000c1e1900 */
[----:B------:R-:W-:-:S05]  /*4cc0*/  VIADD R13, R13, 0x1 ;  /* 0x000000010d0d7836 */ /* 0x000fca0000000000 */
[----:B------:R3:W-:Y:S01]  /*4cd0*/  STG.E desc[UR6][R6.64+0x4], R13 ;  /* 0x0000040d06007986 */ /* 0x0007e2000c101906 */
[----:B------:R-:W-:-:S13]  /*4ce0*/  ISETP.NE.AND P0, PT, R13, RZ, PT ;  /* 0x000000ff0d00720c */ /* 0x000fda0003f05270 */
[----:B---3--:R-:W-:Y:S05]  /*4cf0*/  @P0 BRA `(.L_x_107) ;  /* 0x0000000000280947 */ /* 0x008fea0003800000 */
[----:B-----5:R-:W-:Y:S02]  /*4d00*/  VIADD R19, R19, 0x1 ;  /* 0x0000000113137836 */ /* 0x020fe40000000000 */
[----:B------:R-:W-:-:S03]  /*4d10*/  HFMA2 R13, -RZ, RZ, 0, 0 ;  /* 0x00000000ff0d7431 */ /* 0x000fc600000001ff */
[----:B------:R3:W-:Y:S01]  /*4d20*/  STG.E desc[UR6][R6.64+0x8], R19 ;  /* 0x0000081306007986 */ /* 0x0007e2000c101906 */
[----:B------:R-:W-:-:S13]  /*4d30*/  ISETP.NE.AND P0, PT, R19, RZ, PT ;  /* 0x000000ff1300720c */ /* 0x000fda0003f05270 */
[----:B---3--:R-:W-:Y:S05]  /*4d40*/  @P0 BRA `(.L_x_107) ;  /* 0x0000000000140947 */ /* 0x008fea0003800000 */
[----:B------:R-:W0:Y:S01]  /*4d50*/  LDG.E R13, desc[UR6][R6.64+0xc] ;  /* 0x00000c06060d7981 */ /* 0x000e22000c1e1900 */
[----:B------:R-:W-:Y:S02]  /*4d60*/  IMAD.MOV.U32 R19, RZ, RZ, RZ ;  /* 0x000000ffff137224 */ /* 0x000fe400078e00ff */
[----:B0-----:R-:W-:Y:S01]  /*4d70*/  VIADD R15, R13, 0x1 ;  /* 0x000000010d0f7836 */ /* 0x001fe20000000000 */
[----:B------:R-:W-:-:S04]  /*4d80*/  MOV R13, RZ ;  /* 0x000000ff000d7202 */ /* 0x000fc80000000f00 */
[----:B------:R3:W-:Y:S03]  /*4d90*/  STG.E desc[UR6][R6.64+0xc], R15 ;  /* 0x00000c0f06007986 */ /* 0x0007e6000c101906 */
.L_x_107:
[----:B------:R-:W-:Y:S05]  /*4da0*/  BSYNC.RECONVERGENT B2 ;  /* 0x0000000000027941 */ /* 0x000fea0003800200 */
.L_x_105:
        /* <DEDUP_REMOVED lines=8> */
[----:B------:R-:W-:Y:S01]  /*4e30*/  IADD3 R19, PT, PT, R14, -0x61c88647, RZ ;  /* 0x9e3779b90e137810 */ /* 0x000fe20007ffe0ff */
[C---:B------:R-:W-:Y:S01]  /*4e40*/  VIADD R12, R15.reuse, 0xbb67ae85 ;  /* 0xbb67ae850f0c7836 */ /* 0x040fe20000000000 */
        /* <DEDUP_REMOVED lines=53> */
[----:B------:R-:W-:Y:S02]  /*51a0*/  LOP3.LUT R12, R21, R12, R13, 0x96, !PT ;  /* 0x0000000c150c7212 */ /* 0x000fe400078e960d */
[----:B------:R-:W-:-:S05]  /*51b0*/  MOV R13, R20 ;  /* 0x00000014000d7202 */ /* 0x000fca0000000f00 */
[----:B------:R0:W-:Y:S02]  /*51c0*/  STG.E.128 desc[UR6][R6.64+0x10], R12 ;  /* 0x0000100c06007986 */ /* 0x0001e4000c101d06 */
.L_x_104:
[----:B------:R-:W-:Y:S05]  /*51d0*/  BSYNC.RECONVERGENT B1 ;  /* 0x0000000000017941 */ /* 0x000fea0003800200 */
.L_x_103:
        /* <DEDUP_REMOVED lines=8> */
[----:B---3--:R-:W-:Y:S02]  /*5260*/  @!P0 VIADD R13, R12, 0x1 ;  /* 0x000000010c0d8836 */ /* 0x008fe40000000000 */
[----:B----4-:R-:W-:-:S03]  /*5270*/  @P0 VIADD R15, R14, 0xffffffff ;  /* 0xffffffff0e0f0836 */ /* 0x010fc60000000000 */
[----:B------:R0:W-:Y:S04]  /*5280*/  @!P0 STG.E desc[UR6][R8.64], R13 ;  /* 0x0000000d08008986 */ /* 0x0001e8000c101906 */
[----:B------:R0:W-:Y:S01]  /*5290*/  @P0 STG.E desc[UR6][R8.64+0x4], R15 ;  /* 0x0000040f08000986 */ /* 0x0001e2000c101906 */
[----:B------:R-:W-:Y:S05]  /*52a0*/  BRA `(.L_x_99) ;  /* 0x00000000000c7947 */ /* 0x000fea0003800000 */
.L_x_108:
[----:B------:R-:W3:Y:S02]  /*52b0*/  LDG.E R13, desc[UR6][R8.64+0x4] ;  /* 0x00000406080d7981 */ /* 0x000ee4000c1e1900 */
[----:B---3--:R-:W-:-:S05]  /*52c0*/  IADD3 R13, PT, PT, R13, 0x1, RZ ;  /* 0x000000010d0d7810 */ /* 0x008fca0007ffe0ff */
[----:B------:R0:W-:Y:S02]  /*52d0*/  STG.E desc[UR6][R8.64+0x4], R13 ;  /* 0x0000040d08007986 */ /* 0x0001e4000c101906 */
.L_x_99:
[----:B------:R-:W-:Y:S05]  /*52e0*/  BSYNC.RECONVERGENT B0 ;  /* 0x0000000000007941 */ /* 0x000fea0003800200 */
.L_x_98:
        /* <DEDUP_REMOVED lines=24> */
.L_x_188:
[----:B------:R-:W-:Y:S05]  /*5470*/  BRX R12 -0x5480                                         (*"BRANCH_TARGETS .L_x_189,.L_x_190,.L_x_191"*) ;  /* 0xffffffa80ce07949 */ /* 0x000fea000383ffff */
.L_x_191:
[----:B------:R1:W5:Y:S01]  /*5480*/  LDG.E R22, desc[UR6][R6.64+0x10] ;  /* 0x0000100606167981 */ /* 0x000362000c1e1900 */
[----:B------:R-:W-:Y:S05]  /*5490*/  BRA `(.L_x_113) ;  /* 0x0000000000147947 */ /* 0x000fea0003800000 */
.L_x_189:
[----:B------:R3:W5:Y:S01]  /*54a0*/  LDG.E R22, desc[UR6][R6.64+0x18] ;  /* 0x0000180606167981 */ /* 0x000762000c1e1900 */
[----:B------:R-:W-:Y:S05]  /*54b0*/  BRA `(.L_x_113) ;  /* 0x00000000000c7947 */ /* 0x000fea0003800000 */
.L_x_190:
[----:B------:R4:W5:Y:S01]  /*54c0*/  LDG.E R22, desc[UR6][R6.64+0x1c] ;  /* 0x00001c0606167981 */ /* 0x000962000c1e1900 */
[----:B------:R-:W-:Y:S05]  /*54d0*/  BRA `(.L_x_113) ;  /* 0x0000000000047947 */ /* 0x000fea0003800000 */
.L_x_112:
[----:B------:R1:W5:Y:S02]  /*54e0*/  LDG.E R22, desc[UR6][R6.64+0x14] ;  /* 0x0000140606167981 */ /* 0x000364000c1e1900 */
.L_x_113:
[----:B------:R-:W-:Y:S05]  /*54f0*/  BSYNC.RECONVERGENT B1 ;  /* 0x0000000000017941 */ /* 0x000fea0003800200 */
.L_x_111:
        /* <DEDUP_REMOVED lines=11> */
.L_x_117:
        /* <DEDUP_REMOVED lines=15> */
.L_x_118:
[----:B------:R-:W-:Y:S05]  /*56a0*/  BSYNC.RECONVERGENT B2 ;  /* 0x0000000000027941 */ /* 0x000fea0003800200 */
.L_x_116:
        /* <DEDUP_REMOVED lines=66> */
.L_x_115:
[----:B------:R-:W-:Y:S05]  /*5ad0*/  BSYNC.RECONVERGENT B1 ;  /* 0x0000000000017941 */ /* 0x000fea0003800200 */
.L_x_114:
        /* <DEDUP_REMOVED lines=9> */
[----:B----4-:R-:W-:-:S04]  /*5b70*/  @P0 IADD3 R15, PT, PT, R14, -0x1, RZ ;  /* 0xffffffff0e0f0810 */ /* 0x010fc80007ffe0ff */
[----:B------:R0:W-:Y:S04]  /*5b80*/  @!P0 STG.E desc[UR6][R8.64], R13 ;  /* 0x0000000d08008986 */ /* 0x0001e8000c101906 */
[----:B------:R0:W-:Y:S01]  /*5b90*/  @P0 STG.E desc[UR6][R8.64+0x4], R15 ;  /* 0x0000040f08000986 */ /* 0x0001e2000c101906 */
[----:B------:R-:W-:Y:S05]  /*5ba0*/  BRA `(.L_x_110) ;  /* 0x00000000000c7947 */ /* 0x000fea0003800000 */
.L_x_119:
[----:B------:R-:W3:Y:S02]  /*5bb0*/  LDG.E R13, desc[UR6][R8.64+0x4] ;  /* 0x00000406080d7981 */ /* 0x000ee4000c1e1900 */
[----:B---3--:R-:W-:-:S05]  /*5bc0*/  VIADD R13, R13, 0x1 ;  /* 0x000000010d0d7836 */ /* 0x008fca0000000000 */
[----:B------:R0:W-:Y:S02]  /*5bd0*/  STG.E desc[UR6][R8.64+0x4], R13 ;  /* 0x0000040d08007986 */ /* 0x0001e4000c101906 */
.L_x_110:
[----:B------:R-:W-:Y:S05]  /*5be0*/  BSYNC.RECONVERGENT B0 ;  /* 0x0000000000007941 */ /* 0x000fea0003800200 */
.L_x_109:
        /* <DEDUP_REMOVED lines=10> */
[----:B-1----:R-:W5:Y:S02]  /*5c90*/  LDG.E R16, desc[UR6][R16.64+-0x63c] ;  /* 0xfff9c40610107981 */ /* 0x002f64000c1e1900 */
[----:B-----5:R-:W-:-:S13]  /*5ca0*/  ISETP.NE.AND P0, PT, R16, 0x1, PT ;  /* 0x000000011000780c */ /* 0x020fda0003f05270 */
[----:B------:R-:W-:Y:S05]  /*5cb0*/  @P0 BRA `(.L_x_121) ;  /* 0x0000000800100947 */ /* 0x000fea0003800000 */
[----:B------:R-:W0:Y:S01]  /*5cc0*/  LDG.E R12, desc[UR6][R6.64+0x28] ;  /* 0x00002806060c7981 */ /* 0x000e22000c1e1900 */
[----:B------:R-:W-:Y:S01]  /*5cd0*/  BSSY.RECONVERGENT B1, `(.L_x_122) ;  /* 0x0000012000017945 */ /* 0x000fe20003800200 */
[C---:B0-----:R-:W-:Y:S01]  /*5ce0*/  VIADD R15, R12.reuse, 0x1 ;  /* 0x000000010c0f7836 */ /* 0x041fe20000000000 */
        /* <DEDUP_REMOVED lines=8> */
.L_x_192:
[----:B------:R-:W-:Y:S05]  /*5d70*/  BRX R12 -0x5d80                                         (*"BRANCH_TARGETS .L_x_193,.L_x_194,.L_x_195"*) ;  /* 0xffffffa00ca07949 */ /* 0x000fea000383ffff */
.L_x_195:
[----:B------:R3:W5:Y:S01]  /*5d80*/  LDG.E R16, desc[UR6][R6.64+0x10] ;  /* 0x0000100606107981 */ /* 0x000762000c1e1900 */
[----:B------:R-:W-:Y:S05]  /*5d90*/  BRA `(.L_x_124) ;  /* 0x0000000000147947 */ /* 0x000fea0003800000 */
.L_x_193:
[----:B------:R4:W5:Y:S01]  /*5da0*/  LDG.E R16, desc[UR6][R6.64+0x18] ;  /* 0x0000180606107981 */ /* 0x000962000c1e1900 */
[----:B------:R-:W-:Y:S05]  /*5db0*/  BRA `(.L_x_124) ;  /* 0x00000000000c7947 */ /* 0x000fea0003800000 */
.L_x_194:
[----:B------:R1:W5:Y:S01]  /*5dc0*/  LDG.E R16, desc[UR6][R6.64+0x1c] ;  /* 0x00001c0606107981 */ /* 0x000362000c1e1900 */
[----:B------:R-:W-:Y:S05]  /*5dd0*/  BRA `(.L_x_124) ;  /* 0x0000000000047947 */ /* 0x000fea0003800000 */
.L_x_123:
[----:B------:R1:W5:Y:S02]  /*5de0*/  LDG.E R16, desc[UR6][R6.64+0x14] ;  /* 0x0000140606107981 */ /* 0x000364000c1e1900 */
.L_x_124:
[----:B------:R-:W-:Y:S05]  /*5df0*/  BSYNC.RECONVERGENT B1 ;  /* 0x0000000000017941 */ /* 0x000fea0003800200 */
.L_x_122:
        /* <DEDUP_REMOVED lines=9> */
[----:B0-----:R0:W5:Y:S01]  /*5e90*/  LDG.E R15, desc[UR6][R6.64+0x8] ;  /* 0x00000806060f7981 */ /* 0x001162000c1e1900 */
[----:B------:R-:W-:Y:S05]  /*5ea0*/  BRA `(.L_x_129) ;  /* 0x00000000003c7947 */ /* 0x000fea0003800000 */
.L_x_128:
[----:B0-----:R2:W5:Y:S01]  /*5eb0*/  LDG.E R15, desc[UR6][R6.64+0x8] ;  /* 0x00000806060f7981 */ /* 0x001562000c1e1900 */
[----:B------:R-:W-:-:S04]  /*5ec0*/  IADD3 R19, PT, PT, R19, 0x1, RZ ;  /* 0x0000000113137810 */ /* 0x000fc80007ffe0ff */
[----:B------:R-:W-:Y:S01]  /*5ed0*/  ISETP.NE.AND P0, PT, R19, RZ, PT ;  /* 0x000000ff1300720c */ /* 0x000fe20003f05270 */
[----:B------:R2:W-:-:S12]  /*5ee0*/  STG.E desc[UR6][R6.64+0x4], R19 ;  /* 0x0000041306007986 */ /* 0x0005d8000c101906 */
[----:B--2---:R-:W-:Y:S05]  /*5ef0*/  @P0 BRA `(.L_x_129) ;  /* 0x0000000000280947 */ /* 0x004fea0003800000 */
[----:B-----5:R-:W-:Y:S02]  /*5f00*/  VIADD R15, R15, 0x1 ;  /* 0x000000010f0f7836 */ /* 0x020fe40000000000 */
[----:B------:R-:W-:-:S03]  /*5f10*/  IMAD.MOV.U32 R19, RZ, RZ, RZ ;  /* 0x000000ffff137224 */ /* 0x000fc600078e00ff */
[----:B------:R2:W-:Y:S01]  /*5f20*/  STG.E desc[UR6][R6.64+0x8], R15 ;  /* 0x0000080f06007986 */ /* 0x0005e2000c101906 */
[----:B------:R-:W-:-:S13]  /*5f30*/  ISETP.NE.AND P0, PT, R15, RZ, PT ;  /* 0x000000ff0f00720c */ /* 0x000fda0003f05270 */
[----:B--2---:R-:W-:Y:S05]  /*5f40*/  @P0 BRA `(.L_x_129) ;  /* 0x0000000000140947 */ /* 0x004fea0003800000 */
[----:B------:R-:W3:Y:S01]  /*5f50*/  LDG.E R12, desc[UR6][R6.64+0xc] ;  /* 0x00000c06060c7981 */ /* 0x000ee2000c1e1900 */
[----:B------:R-:W-:Y:S02]  /*5f60*/  IMAD.MOV.U32 R15, RZ, RZ, RZ ;  /* 0x000000ffff0f7224 */ /* 0x000fe400078e00ff */
[----:B------:R-:W-:Y:S01]  /*5f70*/  IMAD.MOV.U32 R19, RZ, RZ, RZ ;  /* 0x000000ffff137224 */ /* 0x000fe200078e00ff */
[----:B---34-:R-:W-:-:S05]  /*5f80*/  IADD3 R13, PT, PT, R12, 0x1, RZ ;  /* 0x000000010c0d7810 */ /* 0x018fca0007ffe0ff */
[----:B------:R2:W-:Y:S02]  /*5f90*/  STG.E desc[UR6][R6.64+0xc], R13 ;  /* 0x00000c0d06007986 */ /* 0x0005e4000c101906 */
.L_x_129:
[----:B------:R-:W-:Y:S05]  /*5fa0*/  BSYNC.RECONVERGENT B2 ;  /* 0x0000000000027941 */ /* 0x000fea0003800200 */
.L_x_127:
[----:B--234-:R-:W2:Y:S04]  /*5fb0*/  LDG.E.64 R12, desc[UR6][R6.64+0x20] ;  /* 0x00002006060c7981 */ /* 0x01cea8000c1e1b00 */
[----:B------:R-:W3:Y:S01]  /*5fc0*/  LDG.E R21, desc[UR6][R6.64+0xc] ;  /* 0x00000c0606157981 */ /* 0x000ee2000c1e1900 */
[----:B------:R-:W-:-:S04]  /*5fd0*/  IMAD.HI.U32 R20, R17, -0x2daee0ad, RZ ;  /* 0xd2511f5311147827 */ /* 0x000fc800078e00ff */
[----:B------:R-:W-:Y:S01]  /*5fe0*/  HFMA2 R17, -RZ, RZ, -50.53125, 0.007152557373046875 ;  /* 0xd2511f53ff117431 */ /* 0x000fe200000001ff */
[----:B------:R4:W-:Y:S01]  /*5ff0*/  STG.E desc[UR6][R6.64+0x28], RZ ;  /* 0x000028ff06007986 */ /* 0x0009e2000c101906 */
[----:B-----5:R-:W-:-:S05]  /*6000*/  IMAD.WIDE.U32 R14, R15, -0x326172a9, RZ ;  /* 0xcd9e8d570f0e7825 */ /* 0x020fca00078e00ff */
[----:B--2---:R-:W-:Y:S01]  /*6010*/  LOP3.LUT R19, R12, R15, R19, 0x96, !PT ;  /* 0x0000000f0c137212 */ /* 0x004fe200078e9613 */
[----:B------:R-:W-:Y:S02]  /*6020*/  IMAD R15, R18, R17, -0x2daee0ad ;  /* 0xd2511f53120f7424 */ /* 0x000fe400078e0211 */
[C---:B------:R-:W-:Y:S01]  /*6030*/  VIADD R22, R13.reuse, 0xbb67ae85 ;  /* 0xbb67ae850d167836 */ /* 0x040fe20000000000 */
[----:B---3--:R-:W-:Y:S01]  /*6040*/  LOP3.LUT R20, R13, R21, R20, 0x96, !PT ;  /* 0x000000150d147212 */ /* 0x008fe200078e9614 */
[----:B------:R-:W-:-:S04]  /*6050*/  IMAD.WIDE.U32 R18, R19, -0x2daee0ad, RZ ;  /* 0xd2511f5313127825 */ /* 0x000fc800078e00ff */
[----:B------:R-:W-:Y:S01]  /*6060*/  IMAD.WIDE.U32 R20, R20, -0x326172a9, RZ ;  /* 0xcd9e8d5714147825 */ /* 0x000fe200078e00ff */
[----:B------:R-:W-:Y:S02]  /*6070*/  LOP3.LUT R15, R22, R19, R15, 0x96, !PT ;  /* 0x00000013160f7212 */ /* 0x000fe400078e960f */
[C---:B------:R-:W-:Y:S01]  /*6080*/  IADD3 R19, PT, PT, R12.reuse, 0x3c6ef372, RZ ;  /* 0x3c6ef3720c137810 */ /* 0x040fe20007ffe0ff */
[----:B------:R-:W-:-:S05]  /*6090*/  VIADD R17, R12, 0x9e3779b9 ;  /* 0x9e3779b90c117836 */ /* 0x000fca0000000000 */
[----:B------:R-:W-:Y:S01]  /*60a0*/  LOP3.LUT R17, R17, R14, R21, 0x96, !PT ;  /* 0x0000000e11117212 */ /* 0x000fe200078e9615 */
[----:B------:R-:W-:-:S04]  /*60b0*/  IMAD.WIDE.U32 R14, R15, -0x326172a9, RZ ;  /* 0xcd9e8d570f0e7825 */ /* 0x000fc800078e00ff */
[----:B------:R-:W-:Y:S01]  /*60c0*/  IMAD.WIDE.U32 R22, R17, -0x2daee0ad, RZ ;  /* 0xd2511f5311167825 */ /* 0x000fe200078e00ff */
[----:B------:R-:W-:Y:S02]  /*60d0*/  LOP3.LUT R19, R15, R20, R19, 0x96, !PT ;  /* 0x000000140f137212 */ /* 0x000fe400078e9613 */
[----:B------:R-:W-:Y:S01]  /*60e0*/  IADD3 R15, PT, PT, R12, -0x255992d5, RZ ;  /* 0xdaa66d2b0c0f7810 */ /* 0x000fe20007ffe0ff */
[----:B------:R-:W-:-:S05]  /*60f0*/  VIADD R17, R13, 0x76cf5d0a ;  /* 0x76cf5d0a0d117836 */ /* 0x000fca0000000000 */
[----:B------:R-:W-:Y:S01]  /*6100*/  LOP3.LUT R17, R23, R17, R18, 0x96, !PT ;  /* 0x0000001117117212 */ /* 0x000fe200078e9612 */
[----:B------:R-:W-:Y:S02]  /*6110*/  VIADD R23, R13, 0x32370b8f ;  /* 0x32370b8f0d177836 */ /* 0x000fe40000000000 */
        /* <DEDUP_REMOVED lines=11> */
[----:B------:R-:W-:Y:S01]  /*61d0*/  IMAD.WIDE.U32 R18, R17, -0x2daee0ad, RZ ;  /* 0xd2511f5311127825 */ /* 0x000fe200078e00ff */
[----:B------:R-:W-:-:S03]  /*61e0*/  IADD3 R23, PT, PT, R13, -0x56f99767, RZ ;  /* 0xa90668990d177810 */ /* 0x000fc60007ffe0ff */
[----:B------:R-:W-:Y:S01]  /*61f0*/  IMAD.WIDE.U32 R20, R20, -0x326172a9, RZ ;  /* 0xcd9e8d5714147825 */ /* 0x000fe200078e00ff */
[----:B------:R-:W-:Y:S02]  /*6200*/  LOP3.LUT R23, R19, R22, R23, 0x96, !PT ;  /* 0x0000001613177212 */ /* 0x000fe400078e9617 */
[----:B------:R-:W-:Y:S01]  /*6210*/  IADD3 R19, PT, PT, R13, 0x646e171e, RZ ;  /* 0x646e171e0d137810 */ /* 0x000fe20007ffe0ff */
[----:B------:R-:W-:Y:S01]  /*6220*/  VIADD R17, R12, 0xb54cda56 ;  /* 0xb54cda560c117836 */ /* 0x000fe20000000000 */
        /* <DEDUP_REMOVED lines=10> */
[----:B------:R-:W-:Y:S02]  /*62d0*/  VIADD R15, R12, 0x5384540f ;  /* 0x5384540f0c0f7836 */ /* 0x000fe40000000000 */
[----:B------:R-:W-:-:S03]  /*62e0*/  IMAD.WIDE.U32 R18, R17, -0x326172a9, RZ ;  /* 0xcd9e8d5711127825 */ /* 0x000fc600078e00ff */
[----:B------:R-:W-:Y:S01]  /*62f0*/  LOP3.LUT R15, R25, R14, R15, 0x96, !PT ;  /* 0x0000000e190f7212 */ /* 0x000fe200078e960f */
[----:B------:R-:W-:Y:S01]  /*6300*/  VIADD R17, R13, 0xdb3d7428 ;  /* 0xdb3d74280d117836 */ /* 0x000fe20000000000 */
[----:B------:R-:W-:-:S03]  /*6310*/  LOP3.LUT R21, R19, R24, R21, 0x96, !PT ;  /* 0x0000001813157212 */ /* 0x000fc600078e9615 */
[----:B------:R-:W-:-:S05]  /*6320*/  IMAD.WIDE.U32 R14, R15, -0x2daee0ad, RZ ;  /* 0xd2511f530f0e7825 */ /* 0x000fca00078e00ff */
[----:B------:R-:W-:Y:S01]  /*6330*/  LOP3.LUT R17, R15, R20, R17, 0x96, !PT ;  /* 0x000000140f117212 */ /* 0x000fe200078e9611 */
[----:B------:R-:W-:Y:S01]  /*6340*/  VIADD R15, R13, 0x96a522ad ;  /* 0x96a522ad0d0f7836 */ /* 0x000fe20000000000 */
[----:B------:R-:W-:Y:S01]  /*6350*/  IADD3 R13, PT, PT, R12, -0x700cb87f, RZ ;  /* 0x8ff347810c0d7810 */ /* 0x000fe20007ffe0ff */
[----:B------:R-:W-:-:S04]  /*6360*/  IMAD.WIDE.U32 R20, R21, -0x2daee0ad, RZ ;  /* 0xd2511f5315147825 */ /* 0x000fc800078e00ff */
[----:B------:R-:W-:Y:S01]  /*6370*/  IMAD.WIDE.U32 R22, R17, -0x326172a9, RZ ;  /* 0xcd9e8d5711167825 */ /* 0x000fe200078e00ff */
[----:B------:R-:W-:-:S03]  /*6380*/  LOP3.LUT R14, R21, R14, R15, 0x96, !PT ;  /* 0x0000000e150e7212 */ /* 0x000fc600078e960f */
[----:B------:R-:W-:Y:S01]  /*6390*/  IMAD.MOV.U32 R15, RZ, RZ, R20 ;  /* 0x000000ffff0f7224 */ /* 0x000fe200078e0014 */
[----:B------:R-:W-:Y:S01]  /*63a0*/  LOP3.LUT R12, R23, R18, R13, 0x96, !PT ;  /* 0x00000012170c7212 */ /* 0x000fe200078e960d */
[----:B------:R-:W-:-:S05]  /*63b0*/  IMAD.MOV.U32 R13, RZ, RZ, R22 ;  /* 0x000000ffff0d7224 */ /* 0x000fca00078e0016 */
[----:B------:R4:W-:Y:S02]  /*63c0*/  STG.E.128 desc[UR6][R6.64+0x10], R12 ;  /* 0x0000100c06007986 */ /* 0x0009e4000c101d06 */
.L_x_126:
[----:B------:R-:W-:Y:S05]  /*63d0*/  BSYNC.RECONVERGENT B1 ;  /* 0x0000000000017941 */ /* 0x000fea0003800200 */
.L_x_125:
[----:B-----5:R-:W-:-:S04]  /*63e0*/  LOP3.LUT R16, R16, 0x3, RZ, 0xc0, !PT ;  /* 0x0000000310107812 */ /* 0x020fc800078ec0ff */
[----:B------:R-:W-:-:S13]  /*63f0*/  ISETP.GT.AND P0, PT, R16, 0x1, PT ;  /* 0x000000011000780c */ /* 0x000fda0003f04270 */
[----:B------:R-:W-:Y:S05]  /*6400*/  @P0 BRA `(.L_x_130) ;  /* 0x0000000000200947 */ /* 0x000fea0003800000 */
[----:B------:R-:W-:-:S13]  /*6410*/  ISETP.NE.AND P0, PT, R16, RZ, PT ;  /* 0x000000ff1000720c */ /* 0x000fda0003f05270 */
[----:B----4-:R-:W0:Y:S02]  /*6420*/  @P0 LDG.E R12, desc[UR6][R8.64] ;  /* 0x00000006080c0981 */ /* 0x010e24000c1e1900 */
[----:B0-----:R-:W-:-:S05]  /*6430*/  @P0 IADD3 R15, PT, PT, R12, -0x1, RZ ;  /* 0xffffffff0c0f0810 */ /* 0x001fca0007ffe0ff */
[----:B------:R0:W-:Y:S04]  /*6440*/  @P0 STG.E desc[UR6][R8.64], R15 ;  /* 0x0000000f08000986 */ /* 0x0001e8000c101906 */
[----:B---3--:R-:W3:Y:S02]  /*6450*/  @!P0 LDG.E R13, desc[UR6][R8.64] ;  /* 0x00000006080d8981 */ /* 0x008ee4000c1e1900 */
[----:B---3--:R-:W-:-:S05]  /*6460*/  @!P0 VIADD R13, R13, 0x1 ;  /* 0x000000010d0d8836 */ /* 0x008fca0000000000 */
[----:B------:R0:W-:Y:S01]  /*6470*/  @!P0 STG.E desc[UR6][R8.64], R13 ;  /* 0x0000000d08008986 */ /* 0x0001e2000c101906 */
[----:B------:R-:W-:Y:S05]  /*6480*/  BRA `(.L_x_121) ;  /* 0x00000000001c7947 */ /* 0x000fea0003800000 */
.L_x_130:
[----:B------:R-:W-:-:S13]  /*6490*/  ISETP.NE.AND P0, PT, R16, 0x2, PT ;  /* 0x000000021000780c */ /* 0x000fda0003f05270 */
[----:B----4-:R-:W0:Y:S02]  /*64a0*/  @P0 LDG.E R12, desc[UR6][R8.64+0x4] ;  /* 0x00000406080c0981 */ /* 0x010e24000c1e1900 */
[----:B0-----:R-:W-:-:S05]  /*64b0*/  @P0 VIADD R15, R12, 0xffffffff ;  /* 0xffffffff0c0f0836 */ /* 0x001fca0000000000 */
[----:B------:R0:W-:Y:S04]  /*64c0*/  @P0 STG.E desc[UR6][R8.64+0x4], R15 ;  /* 0x0000040f08000986 */ /* 0x0001e8000c101906 */
[----:B---3--:R-:W3:Y:S02]  /*64d0*/  @!P0 LDG.E R13, desc[UR6][R8.64+0x4] ;  /* 0x00000406080d8981 */ /* 0x008ee4000c1e1900 */
[----:B---3--:R-:W-:-:S05]  /*64e0*/  @!P0 IADD3 R13, PT, PT, R13, 0x1, RZ ;  /* 0x000000010d0d8810 */ /* 0x008fca0007ffe0ff */
[----:B------:R0:W-:Y:S02]  /*64f0*/  @!P0 STG.E desc[UR6][R8.64+0x4], R13 ;  /* 0x0000040d08008986 */ /* 0x0001e4000c101906 */
.L_x_121:
[----:B------:R-:W-:Y:S05]  /*6500*/  BSYNC.RECONVERGENT B0 ;  /* 0x0000000000007941 */ /* 0x000fea0003800200 */
.L_x_120:
[----:B------:R-:W5:Y:S04]  /*6510*/  LDG.E R12, desc[UR6][R8.64] ;  /* 0x00000006080c7981 */ /* 0x000f68000c1e1900 */
[----:B0--34-:R-:W3:Y:S01]  /*6520*/  LDG.E R13, desc[UR6][R8.64+0x4] ;  /* 0x00000406080d7981 */ /* 0x019ee2000c1e1900 */
[----:B------:R-:W-:Y:S02]  /*6530*/  VOTEU.ANY UR4, UPT, PT ;  /* 0x0000000000047886 */ /* 0x000fe400038e0100 */
[----:B------:R-:W-:Y:S01]  /*6540*/  UFLO.U32 UR4, UR4 ;  /* 0x00000004000472bd */ /* 0x000fe200080e0000 */
[----:B------:R-:W0:Y:S05]  /*6550*/  S2R R14, SR_LANEID ;  /* 0x00000000000e7919 */ /* 0x000e2a0000000000 */
[----:B0-----:R-:W-:Y:S01]  /*6560*/  ISETP.EQ.U32.AND P0, PT, R14, UR4, PT ;  /* 0x000000040e007c0c */ /* 0x001fe2000bf02070 */
[----:B-----5:R-:W-:-:S02]  /*6570*/  VIADD R12, R12, 0xffffff9c ;  /* 0xffffff9c0c0c7836 */ /* 0x020fc40000000000 */
[----:B---3--:R-:W-:-:S03]  /*6580*/  VIADD R13, R13, 0xffffff9c ;  /* 0xffffff9c0d0d7836 */ /* 0x008fc60000000000 */
[----:B------:R-:W-:Y:S02]  /*6590*/  IABS R12, R12 ;  /* 0x0000000c000c7213 */ /* 0x000fe40000000000 */
[----:B------:R-:W-:-:S04]  /*65a0*/  IABS R13, R13 ;  /* 0x0000000d000d7213 */ /* 0x000fc80000000000 */
[----:B------:R-:W-:-:S04]  /*65b0*/  VIMNMX R12, PT, PT, R12, R13, !PT ;  /* 0x0000000d0c0c7248 */ /* 0x000fc80007fe0100 */
[----:B------:R-:W-:-:S13]  /*65c0*/  CREDUX.MAX.S32 UR5, R12 ;  /* 0x000000000c0572cc */ /* 0x000fda0000000200 */
[----:B-1----:R-:W-:-:S05]  /*65d0*/  MOV R9, UR5 ;  /* 0x0000000500097c02 */ /* 0x002fca0008000f00 */
[----:B--2---:R0:W-:Y:S01]  /*65e0*/  @P0 REDG.E.MAX.S32.STRONG.GPU desc[UR6][R10.64], R9 ;  /* 0x000000090a00098e */ /* 0x0041e2000d12e306 */
[C---:B------:R-:W-:Y:S01]  /*65f0*/  ISETP.GE.AND P0, PT, R0.reuse, -0x830, PT ;  /* 0xfffff7d00000780c */ /* 0x040fe20003f06270 */
[----:B------:R-:W-:-:S12]  /*6600*/  VIADD R0, R0, 0x1000 ;  /* 0x0000100000007836 */ /* 0x000fd80000000000 */
[----:B0-----:R-:W-:Y:S05]  /*6610*/  @!P0 BRA `(.L_x_131) ;  /* 0xffffff9800ac8947 */ /* 0x001fea000383ffff */
[----:B------:R-:W-:Y:S05]  /*6620*/  EXIT ;  /* 0x000000000000794d */ /* 0x000fea0003800000 */
.L_x_132:
        /* <DEDUP_REMOVED lines=13> */
.L_x_197:


//--------------------- .text._Z8initfDOTP8particleP24curandStatePhilox4_32_10 --------------------------
	.section	.text._Z8initfDOTP8particleP24curandStatePhilox4_32_10,"ax",@progbits
	.align	128
        .global         _Z8initfDOTP8particleP24curandStatePhilox4_32_10
        .type           _Z8initfDOTP8particleP24curandStatePhilox4_32_10,@function
        .size           _Z8initfDOTP8particleP24curandStatePhilox4_32_10,(.L_x_198 - _Z8initfDOTP8particleP24curandStatePhilox4_32_10)
        .other          _Z8initfDOTP8particleP24curandStatePhilox4_32_10,@"STO_CUDA_ENTRY STV_DEFAULT"
_Z8initfDOTP8particleP24curandStatePhilox4_32_10:
.text._Z8initfDOTP8particleP24curandStatePhilox4_32_10:
        /* <DEDUP_REMOVED lines=17> */
[----:B------:R-:W-:-:S05]  /*0110*/  LOP3.LUT R2, R9, 0x1ffff8, RZ, 0xc0, !PT ;  /* 0x001ffff809027812 */ /* 0x000fca00078ec0ff */
[----:B------:R-:W-:Y:S01]  /*0120*/  IMAD.MOV R6, RZ, RZ, -R2 ;  /* 0x000000ffff067224 */ /* 0x000fe200078e0a02 */
[----:B0-----:R-:W-:-:S05]  /*0130*/  IADD3 R4, P1, PT, R4, 0x20000, RZ ;  /* 0x0002000004047810 */ /* 0x001fca0007f3e0ff */
[----:B------:R-:W-:-:S08]  /*0140*/  IMAD.X R5, RZ, RZ, R5, P1 ;  /* 0x000000ffff057224 */ /* 0x000fd000008e0605 */
.L_x_135:
[----:B0-----:R-:W-:Y:S02]  /*0150*/  IMAD.MOV.U32 R7, RZ, RZ, 0x64 ;  /* 0x00000064ff077424 */ /* 0x001fe400078e00ff */
[----:B------:R-:W-:-:S04]  /*0160*/  IMAD.WIDE R2, R0, 0x8, R4 ;  /* 0x0000000800027825 */ /* 0x000fc800078e0204 */
[----:B------:R-:W-:Y:S01]  /*0170*/  VIADD R6, R6, 0x8 ;  /* 0x0000000806067836 */ /* 0x000fe20000000000 */
[----:B------:R0:W-:Y:S01]  /*0180*/  STG.E desc[UR4][R2.64+-0x20000], R7 ;  /* 0xfe00000702007986 */ /* 0x0001e2000c101904 */
[----:B------:R-:W-:-:S03]  /*0190*/  VIADD R0, R0, 0x8000 ;  /* 0x0000800000007836 */ /* 0x000fc60000000000 */
[----:B------:R0:W-:Y:S01]  /*01a0*/  STG.E desc[UR4][R2.64+-0x1fffc], R7 ;  /* 0xfe00040702007986 */ /* 0x0001e2000c101904 */
[----:B------:R-:W-:-:S03]  /*01b0*/  ISETP.NE.AND P1, PT, R6, RZ, PT ;  /* 0x000000ff0600720c */ /* 0x000fc60003f25270 */
[----:B------:R0:W-:Y:S04]  /*01c0*/  STG.E desc[UR4][R2.64+-0x18000], R7 ;  /* 0xfe80000702007986 */ /* 0x0001e8000c101904 */
        /* <DEDUP_REMOVED lines=12> */
[----:B------:R0:W-:Y:S01]  /*0290*/  STG.E desc[UR4][R2.64+0x18004], R7 ;  /* 0x0180040702007986 */ /* 0x0001e2000c101904 */
[----:B------:R-:W-:Y:S05]  /*02a0*/  @P1 BRA `(.L_x_135) ;  /* 0xfffffffc00a81947 */ /* 0x000fea000383ffff */
.L_x_134:
[----:B------:R-:W-:Y:S05]  /*02b0*/  BSYNC.RECONVERGENT B0 ;  /* 0x0000000000007941 */ /* 0x000fea0003800200 */
.L_x_133:
[----:B------:R-:W-:Y:S05]  /*02c0*/  @!P0 EXIT ;  /* 0x000000000000894d */ /* 0x000fea0003800000 */
[----:B------:R-:W-:Y:S01]  /*02d0*/  ISETP.GE.U32.AND P0, PT, R10, 0x4, PT ;  /* 0x000000040a00780c */ /* 0x000fe20003f06070 */
[----:B------:R-:W-:Y:S01]  /*02e0*/  BSSY.RECONVERGENT B0, `(.L_x_136) ;  /* 0x000000f000007945 */ /* 0x000fe20003800200 */
[----:B------:R-:W-:-:S11]  /*02f0*/  LOP3.LUT P1, R9, R9, 0x3, RZ, 0xc0, !PT ;  /* 0x0000000309097812 */ /* 0x000fd6000782c0ff */
[----:B------:R-:W-:Y:S05]  /*0300*/  @!P0 BRA `(.L_x_137) ;  /* 0x0000000000308947 */ /* 0x000fea0003800000 */
[----:B0-----:R-:W0:Y:S01]  /*0310*/  LDC.64 R2, c[0x0][0x380] ;  /* 0x0000e000ff027b82 */ /* 0x001e220000000a00 */
[----:B------:R-:W-:Y:S02]  /*0320*/  HFMA2 R5, -RZ, RZ, 0, 5.9604644775390625e-06 ;  /* 0x00000064ff057431 */ /* 0x000fe400000001ff */
[----:B0-----:R-:W-:-:S04]  /*0330*/  IMAD.WIDE R2, R0, 0x8, R2 ;  /* 0x0000000800027825 */ /* 0x001fc800078e0202 */
[----:B------:R-:W-:Y:S01]  /*0340*/  VIADD R0, R0, 0x4000 ;  /* 0x0000400000007836 */ /* 0x000fe20000000000 */
[----:B------:R1:W-:Y:S04]  /*0350*/  STG.E desc[UR4][R2.64], R5 ;  /* 0x0000000502007986 */ /* 0x0003e8000c101904 */
[----:B------:R1:W-:Y:S04]  /*0360*/  STG.E desc[UR4][R2.64+0x4], R5 ;  /* 0x0000040502007986 */ /* 0x0003e8000c101904 */
[----:B------:R1:W-:Y:S04]  /*0370*/  STG.E desc[UR4][R2.64+0x8000], R5 ;  /* 0x0080000502007986 */ /* 0x0003e8000c101904 */
[----:B------:R1:W-:Y:S04]  /*0380*/  STG.E desc[UR4][R2.64+0x8004], R5 ;  /* 0x0080040502007986 */ /* 0x0003e8000c101904 */
[----:B------:R1:W-:Y:S04]  /*0390*/  STG.E desc[UR4][R2.64+0x10000], R5 ;  /* 0x0100000502007986 */ /* 0x0003e8000c101904 */
[----:B------:R1:W-:Y:S04]  /*03a0*/  STG.E desc[UR4][R2.64+0x10004], R5 ;  /* 0x0100040502007986 */ /* 0x0003e8000c101904 */
[----:B------:R1:W-:Y:S04]  /*03b0*/  STG.E desc[UR4][R2.64+0x18000], R5 ;  /* 0x0180000502007986 */ /* 0x0003e8000c101904 */
[----:B------:R1:W-:Y:S02]  /*03c0*/  STG.E desc[UR4][R2.64+0x18004], R5 ;  /* 0x0180040502007986 */ /* 0x0003e4000c101904 */
.L_x_137:
[----:B------:R-:W-:Y:S05]  /*03d0*/  BSYNC.RECONVERGENT B0 ;  /* 0x0000000000007941 */ /* 0x000fea0003800200 */
.L_x_136:
[----:B------:R-:W-:Y:S05]  /*03e0*/  @!P1 EXIT ;  /* 0x000000000000994d */ /* 0x000fea0003800000 */
[----:B------:R-:W-:Y:S02]  /*03f0*/  ISETP.NE.AND P1, PT, R9, 0x1, PT ;  /* 0x000000010900780c */ /* 0x000fe40003f25270 */
[----:B------:R-:W-:-:S11]  /*0400*/  LOP3.LUT P0, RZ, R8, 0x1000, RZ, 0xc0, !PT ;  /* 0x0000100008ff7812 */ /* 0x000fd6000780c0ff */
[----:B01----:R-:W0:Y:S01]  /*0410*/  @P1 LDC.64 R2, c[0x0][0x380] ;  /* 0x0000e000ff021b82 */ /* 0x003e220000000a00 */
[----:B------:R-:W-:Y:S02]  /*0420*/  @P1 IMAD.MOV.U32 R5, RZ, RZ, 0x64 ;  /* 0x00000064ff051424 */ /* 0x000fe400078e00ff */
[----:B0-----:R-:W-:-:S05]  /*0430*/  @P1 IMAD.WIDE R2, R0, 0x8, R2 ;  /* 0x0000000800021825 */ /* 0x001fca00078e0202 */
[----:B------:R0:W-:Y:S04]  /*0440*/  @P1 STG.E desc[UR4][R2.64], R5 ;  /* 0x0000000502001986 */ /* 0x0001e8000c101904 */
[----:B------:R0:W-:Y:S04]  /*0450*/  @P1 STG.E desc[UR4][R2.64+0x4], R5 ;  /* 0x0000040502001986 */ /* 0x0001e8000c101904 */
[----:B------:R0:W-:Y:S04]  /*0460*/  @P1 STG.E desc[UR4][R2.64+0x8000], R5 ;  /* 0x0080000502001986 */ /* 0x0001e8000c101904 */
[----:B------:R0:W-:Y:S01]  /*0470*/  @P1 STG.E desc[UR4][R2.64+0x8004], R5 ;  /* 0x0080040502001986 */ /* 0x0001e2000c101904 */
[----:B------:R-:W-:Y:S05]  /*0480*/  @P0 EXIT ;  /* 0x000000000000094d */ /* 0x000fea0003800000 */
[----:B0-----:R-:W0:Y:S01]  /*0490*/  LDC.64 R2, c[0x0][0x380] ;  /* 0x0000e000ff027b82 */ /* 0x001e220000000a00 */
[----:B------:R-:W-:Y:S01]  /*04a0*/  @P1 IADD3 R0, PT, PT, R0, 0x2000, RZ ;  /* 0x0000200000001810 */ /* 0x000fe20007ffe0ff */
[----:B------:R-:W-:-:S04]  /*04b0*/  IMAD.MOV.U32 R5, RZ, RZ, 0x64 ;  /* 0x00000064ff057424 */ /* 0x000fc800078e00ff */
[----:B0-----:R-:W-:-:S05]  /*04c0*/  IMAD.WIDE R2, R0, 0x8, R2 ;  /* 0x0000000800027825 */ /* 0x001fca00078e0202 */
[----:B------:R-:W-:Y:S04]  /*04d0*/  STG.E desc[UR4][R2.64], R5 ;  /* 0x0000000502007986 */ /* 0x000fe8000c101904 */
[----:B------:R-:W-:Y:S01]  /*04e0*/  STG.E desc[UR4][R2.64+0x4], R5 ;  /* 0x0000040502007986 */ /* 0x000fe2000c101904 */
[----:B------:R-:W-:Y:S05]  /*04f0*/  EXIT ;  /* 0x000000000000794d */ /* 0x000fea0003800000 */
.L_x_138:
        /* <DEDUP_REMOVED lines=16> */
.L_x_198:


//--------------------- .text._Z9initfGRIDP4nodeP24curandStatePhilox4_32_10 --------------------------
	.section	.text._Z9initfGRIDP4nodeP24curandStatePhilox4_32_10,"ax",@progbits
	.align	128
        .global         _Z9initfGRIDP4nodeP24curandStatePhilox4_32_10
        .type           _Z9initfGRIDP4nodeP24curandStatePhilox4_32_10,@function
        .size           _Z9initfGRIDP4nodeP24curandStatePhilox4_32_10,(.L_x_199 - _Z9initfGRIDP4nodeP24curandStatePhilox4_32_10)
        .other          _Z9initfGRIDP4nodeP24curandStatePhilox4_32_10,@"STO_CUDA_ENTRY STV_DEFAULT"
_Z9initfGRIDP4nodeP24curandStatePhilox4_32_10:
.text._Z9initfGRIDP4nodeP24curandStatePhilox4_32_10:
        /* <DEDUP_REMOVED lines=8> */
[----:B------:R-:W1:Y:S01]  /*0080*/  LDCU.64 UR4, c[0x0][0x380] ;  /* 0x00007000ff0477ac */ /* 0x000e620008000a00 */
[----:B------:R-:W2:Y:S01]  /*0090*/  LDCU.64 UR6, c[0x0][0x358] ;  /* 0x00006b00ff0677ac */ /* 0x000ea20008000a00 */
[----:B-1----:R-:W-:-:S04]  /*00a0*/  UIADD3 UR4, UP0, UPT, UR4, 0x4, URZ ;  /* 0x0000000404047890 */ /* 0x002fc8000ff1e0ff */
[----:B------:R-:W-:Y:S01]  /*00b0*/  UIADD3.X UR5, UPT, UPT, URZ, UR5, URZ, UP0, !UPT ;  /* 0x00000005ff057290 */ /* 0x000fe200087fe4ff */
[----:B0-2---:R-:W-:-:S11]  /*00c0*/  IMAD.WIDE R2, R0, 0x40, R2 ;  /* 0x0000004000027825 */ /* 0x005fd600078e0202 */
.L_x_149:
[----:B--2---:R-:W2:Y:S01]  /*00d0*/  LDG.E R4, desc[UR6][R2.64+0x28] ;  /* 0x0000280602047981 */ /* 0x004ea2000c1e1900 */
[----:B------:R-:W-:Y:S01]  /*00e0*/  BSSY.RECONVERGENT B0, `(.L_x_139) ;  /* 0x000005f000007945 */ /* 0x000fe20003800200 */
[----:B--2---:R-:W-:-:S05]  /*00f0*/  VIADD R5, R4, 0x1 ;  /* 0x0000000104057836 */ /* 0x004fca0000000000 */
[----:B0-----:R0:W-:Y:S01]  /*0100*/  STG.E desc[UR6][R2.64+0x28], R5 ;  /* 0x0000280502007986 */ /* 0x0011e2000c101906 */
[----:B------:R-:W-:-:S13]  /*0110*/  ISETP.NE.AND P0, PT, R5, 0x4, PT ;  /* 0x000000040500780c */ /* 0x000fda0003f05270 */
[----:B01----:R-:W-:Y:S05]  /*0120*/  @P0 BRA `(.L_x_140) ;  /* 0x0000000400680947 */ /* 0x003fea0003800000 */
[----:B------:R-:W2:Y:S01]  /*0130*/  LDG.E.64 R12, desc[UR6][R2.64] ;  /* 0x00000006020c7981 */ /* 0x000ea2000c1e1b00 */
[----:B------:R-:W-:Y:S01]  /*0140*/  BSSY.RECONVERGENT B1, `(.L_x_141) ;  /* 0x0000016000017945 */ /* 0x000fe20003800200 */
[----:B--2---:R-:W-:-:S05]  /*0150*/  VIADD R7, R12, 0x1 ;  /* 0x000000010c077836 */ /* 0x004fca0000000000 */
[----:B------:R0:W-:Y:S01]  /*0160*/  STG.E desc[UR6][R2.64], R7 ;  /* 0x0000000702007986 */ /* 0x0001e2000c101906 */
[----:B------:R-:W-:-:S13]  /*0170*/  ISETP.NE.AND P0, PT, R7, RZ, PT ;  /* 0x000000ff0700720c */ /* 0x000fda0003f05270 */
[----:B0-----:R-:W-:Y:S05]  /*0180*/  @!P0 BRA `(.L_x_142) ;  /* 0x0000000000088947 */ /* 0x001fea0003800000 */
[----:B------:R0:W5:Y:S01]  /*0190*/  LDG.E R11, desc[UR6][R2.64+0x8] ;  /* 0x00000806020b7981 */ /* 0x000162000c1e1900 */
[----:B------:R-:W-:Y:S05]  /*01a0*/  BRA `(.L_x_143) ;  /* 0x00000000003c7947 */ /* 0x000fea0003800000 */
.L_x_142:
[----:B------:R1:W5:Y:S01]  /*01b0*/  LDG.E R11, desc[UR6][R2.64+0x8] ;  /* 0x00000806020b7981 */ /* 0x000362000c1e1900 */
[----:B------:R-:W-:-:S04]  /*01c0*/  IADD3 R13, PT, PT, R13, 0x1, RZ ;  /* 0x000000010d0d7810 */ /* 0x000fc80007ffe0ff */
[----:B------:R-:W-:Y:S01]  /*01d0*/  ISETP.NE.AND P0, PT, R13, RZ, PT ;  /* 0x000000ff0d00720c */ /* 0x000fe20003f05270 */
[----:B------:R1:W-:-:S12]  /*01e0*/  STG.E desc[UR6][R2.64+0x4], R13 ;  /* 0x0000040d02007986 */ /* 0x0003d8000c101906 */
[----:B-1----:R-:W-:Y:S05]  /*01f0*/  @P0 BRA `(.L_x_143) ;  /* 0x0000000000280947 */ /* 0x002fea0003800000 */
[----:B-----5:R-:W-:Y:S02]  /*0200*/  VIADD R11, R11, 0x1 ;  /* 0x000000010b0b7836 */ /* 0x020fe40000000000 */
[----:B------:R-:W-:-:S03]  /*0210*/  IMAD.MOV.U32 R13, RZ, RZ, RZ ;  /* 0x000000ffff0d7224 */ /* 0x000fc600078e00ff */
[----:B------:R1:W-:Y:S01]  /*0220*/  STG.E desc[UR6][R2.64+0x8], R11 ;  /* 0x0000080b02007986 */ /* 0x0003e2000c101906 */
[----:B------:R-:W-:-:S13]  /*0230*/  ISETP.NE.AND P0, PT, R11, RZ, PT ;  /* 0x000000ff0b00720c */ /* 0x000fda0003f05270 */
[----:B-1----:R-:W-:Y:S05]  /*0240*/  @P0 BRA `(.L_x_143) ;  /* 0x0000000000140947 */ /* 0x002fea0003800000 */
[----:B------:R-:W2:Y:S01]  /*0250*/  LDG.E R4, desc[UR6][R2.64+0xc] ;  /* 0x00000c0602047981 */ /* 0x000ea2000c1e1900 */
[----:B------:R-:W-:Y:S02]  /*0260*/  HFMA2 R13, -RZ, RZ, 0, 0 ;  /* 0x00000000ff0d7431 */ /* 0x000fe400000001ff */
[----:B------:R-:W-:Y:S01]  /*0270*/  IMAD.MOV.U32 R11, RZ, RZ, RZ ;  /* 0x000000ffff0b7224 */ /* 0x000fe200078e00ff */
[----:B--2---:R-:W-:-:S05]  /*0280*/  IADD3 R5, PT, PT, R4, 0x1, RZ ;  /* 0x0000000104057810 */ /* 0x004fca0007ffe0ff */
[----:B------:R1:W-:Y:S02]  /*0290*/  STG.E desc[UR6][R2.64+0xc], R5 ;  /* 0x00000c0502007986 */ /* 0x0003e4000c101906 */
.L_x_143:
[----:B------:R-:W-:Y:S05]  /*02a0*/  BSYNC.RECONVERGENT B1 ;  /* 0x0000000000017941 */ /* 0x000fea0003800200 */
.L_x_141:
[----:B-1----:R-:W2:Y:S04]  /*02b0*/  LDG.E.64 R4, desc[UR6][R2.64+0x20] ;  /* 0x0000200602047981 */ /* 0x002ea8000c1e1b00 */
[----:B------:R-:W3:Y:S01]  /*02c0*/  LDG.E R8, desc[UR6][R2.64+0xc] ;  /* 0x00000c0602087981 */ /* 0x000ee2000c1e1900 */
[----:B-----5:R-:W-:-:S03]  /*02d0*/  IMAD.WIDE.U32 R10, R11, -0x326172a9, RZ ;  /* 0xcd9e8d570b0a7825 */ /* 0x020fc600078e00ff */
[----:B------:R1:W-:Y:S01]  /*02e0*/  STG.E desc[UR6][R2.64+0x28], RZ ;  /* 0x000028ff02007986 */ /* 0x0003e2000c101906 */
[----:B------:R-:W-:-:S04]  /*02f0*/  IMAD.HI.U32 R6, R7, -0x2daee0ad, RZ ;  /* 0xd2511f5307067827 */ /* 0x000fc800078e00ff */
[----:B------:R-:W-:Y:S01]  /*0300*/  IMAD.MOV.U32 R9, RZ, RZ, -0x2daee0ad ;  /* 0xd2511f53ff097424 */ /* 0x000fe200078e00ff */
[----:B--2---:R-:W-:-:S03]  /*0310*/  LOP3.LUT R7, R4, R11, R13, 0x96, !PT ;  /* 0x0000000b04077212 */ /* 0x004fc600078e960d */
[----:B------:R-:W-:Y:S01]  /*0320*/  IMAD R11, R12, R9, -0x2daee0ad ;  /* 0xd2511f530c0b7424 */ /* 0x000fe200078e0209 */
[C---:B------:R-:W-:Y:S01]  /*0330*/  IADD3 R12, PT, PT, R5.reuse, -0x4498517b, RZ ;  /* 0xbb67ae85050c7810 */ /* 0x040fe20007ffe0ff */
[----:B------:R-:W-:Y:S01]  /*0340*/  VIADD R13, R4, 0x9e3779b9 ;  /* 0x9e3779b9040d7836 */ /* 0x000fe20000000000 */
[----:B---3--:R-:W-:Y:S01]  /*0350*/  LOP3.LUT R8, R5, R8, R6, 0x96, !PT ;  /* 0x0000000805087212 */ /* 0x008fe200078e9606 */
        /* <DEDUP_REMOVED lines=12> */
[----:B------:R-:W-:-:S03]  /*0420*/  IADD3 R13, PT, PT, R5, 0x32370b8f, RZ ;  /* 0x32370b8f050d7810 */ /* 0x000fc60007ffe0ff */
        /* <DEDUP_REMOVED lines=14> */
[----:B------:R-:W-:Y:S02]  /*0510*/  IADD3 R7, PT, PT, R4, -0x4ab325aa, RZ ;  /* 0xb54cda5604077810 */ /* 0x000fe40007ffe0ff */
        /* <DEDUP_REMOVED lines=11> */
[----:B------:R-:W-:Y:S02]  /*05d0*/  IADD3 R7, PT, PT, R4, -0xe443238, RZ ;  /* 0xf1bbcdc804077810 */ /* 0x000fe40007ffe0ff */
[----:B------:R-:W-:Y:S01]  /*05e0*/  LOP3.LUT R12, R9, R10, R11, 0x96, !PT ;  /* 0x0000000a090c7212 */ /* 0x000fe200078e960b */
[----:B------:R-:W-:-:S04]  /*05f0*/  IMAD.WIDE.U32 R10, R13, -0x326172a9, RZ ;  /* 0xcd9e8d570d0a7825 */ /* 0x000fc800078e00ff */
[----:B------:R-:W-:Y:S01]  /*0600*/  IMAD.WIDE.U32 R12, R12, -0x2daee0ad, RZ ;  /* 0xd2511f530c0c7825 */ /* 0x000fe200078e00ff */
[----:B------:R-:W-:Y:S02]  /*0610*/  LOP3.LUT R8, R11, R8, R7, 0x96, !PT ;  /* 0x000000080b087212 */ /* 0x000fe400078e9607 */
[C---:B------:R-:W-:Y:S01]  /*0620*/  IADD3 R7, PT, PT, R5.reuse, -0x695add53, RZ ;  /* 0x96a522ad05077810 */ /* 0x040fe20007ffe0ff */
[----:B------:R-:W-:Y:S02]  /*0630*/  VIADD R9, R5, 0xdb3d7428 ;  /* 0xdb3d742805097836 */ /* 0x000fe40000000000 */
[----:B------:R-:W-:-:S03]  /*0640*/  VIADD R5, R4, 0x8ff34781 ;  /* 0x8ff3478104057836 */ /* 0x000fc60000000000 */
        /* <DEDUP_REMOVED lines=8> */
.L_x_140:
[----:B------:R-:W-:Y:S05]  /*06d0*/  BSYNC.RECONVERGENT B0 ;  /* 0x0000000000007941 */ /* 0x000fea0003800200 */
.L_x_139:
[----:B-1----:R-:W-:Y:S01]  /*06e0*/  MOV R4, UR4 ;  /* 0x0000000400047c02 */ /* 0x002fe20008000f00 */
[----:B------:R-:W-:Y:S02]  /*06f0*/  IMAD.U32 R5, RZ, RZ, UR5 ;  /* 0x00000005ff057e24 */ /* 0x000fe4000f8e00ff */
[----:B------:R-:W-:Y:S02]  /*0700*/  HFMA2 R7, -RZ, RZ, 0, 5.9604644775390625e-08 ;  /* 0x00000001ff077431 */ /* 0x000fe400000001ff */
[----:B------:R-:W-:-:S05]  /*0710*/  IMAD.WIDE R4, R0, 0x8, R4 ;  /* 0x0000000800047825 */ /* 0x000fca00078e0204 */
[----:B------:R1:W-:Y:S04]  /*0720*/  STG.E desc[UR6][R4.64+-0x4], R7 ;  /* 0xfffffc0704007986 */ /* 0x0003e8000c101906 */
[----:B------:R-:W2:Y:S01]  /*0730*/  LDG.E R6, desc[UR6][R2.64+0x28] ;  /* 0x0000280602067981 */ /* 0x000ea2000c1e1900 */
[----:B------:R-:W-:Y:S01]  /*0740*/  BSSY.RECONVERGENT B0, `(.L_x_144) ;  /* 0x000005f000007945 */ /* 0x000fe20003800200 */
[----:B--2---:R-:W-:-:S05]  /*0750*/  VIADD R9, R6, 0x1 ;  /* 0x0000000106097836 */ /* 0x004fca0000000000 */
[----:B------:R1:W-:Y:S01]  /*0760*/  STG.E desc[UR6][R2.64+0x28], R9 ;  /* 0x0000280902007986 */ /* 0x0003e2000c101906 */
[----:B------:R-:W-:-:S13]  /*0770*/  ISETP.NE.AND P0, PT, R9, 0x4, PT ;  /* 0x000000040900780c */ /* 0x000fda0003f05270 */
[----:B-1----:R-:W-:Y:S05]  /*0780*/  @P0 BRA `(.L_x_145) ;  /* 0x0000000400680947 */ /* 0x002fea0003800000 */
[----:B------:R-:W2:Y:S01]  /*0790*/  LDG.E.64 R12, desc[UR6][R2.64] ;  /* 0x00000006020c7981 */ /* 0x000ea2000c1e1b00 */
[----:B------:R-:W-:Y:S01]  /*07a0*/  BSSY.RECONVERGENT B1, `(.L_x_146) ;  /* 0x0000016000017945 */ /* 0x000fe20003800200 */
[----:B--2---:R-:W-:-:S04]  /*07b0*/  IADD3 R15, PT, PT, R12, 0x1, RZ ;  /* 0x000000010c0f7810 */ /* 0x004fc80007ffe0ff */
[----:B------:R-:W-:Y:S01]  /*07c0*/  ISETP.NE.AND P0, PT, R15, RZ, PT ;  /* 0x000000ff0f00720c */ /* 0x000fe20003f05270 */
[----:B------:R1:W-:-:S12]  /*07d0*/  STG.E desc[UR6][R2.64], R15 ;  /* 0x0000000f02007986 */ /* 0x0003d8000c101906 */
[----:B-1----:R-:W-:Y:S05]  /*07e0*/  @!P0 BRA `(.L_x_147) ;  /* 0x0000000000088947 */ /* 0x002fea0003800000 */
[----:B------:R2:W5:Y:S01]  /*07f0*/  LDG.E R11, desc[UR6][R2.64+0x8] ;  /* 0x00000806020b7981 */ /* 0x000562000c1e1900 */
[----:B------:R-:W-:Y:S05]  /*0800*/  BRA `(.L_x_148) ;  /* 0x00000000003c7947 */ /* 0x000fea0003800000 */
.L_x_147:
[----:B------:R1:W5:Y:S01]  /*0810*/  LDG.E R11, desc[UR6][R2.64+0x8] ;  /* 0x00000806020b7981 */ /* 0x000362000c1e1900 */
[----:B------:R-:W-:-:S05]  /*0820*/  VIADD R13, R13, 0x1 ;  /* 0x000000010d0d7836 */ /* 0x000fca0000000000 */
[----:B------:R1:W-:Y:S01]  /*0830*/  STG.E desc[UR6][R2.64+0x4], R13 ;  /* 0x0000040d02007986 */ /* 0x0003e2000c101906 */
[----:B------:R-:W-:-:S13]  /*0840*/  ISETP.NE.AND P0, PT, R13, RZ, PT ;  /* 0x000000ff0d00720c */ /* 0x000fda0003f05270 */
[----:B-1----:R-:W-:Y:S05]  /*0850*/  @P0 BRA `(.L_x_148) ;  /* 0x0000000000280947 */ /* 0x002fea0003800000 */
[----:B-----5:R-:W-:Y:S01]  /*0860*/  IADD3 R11, PT, PT, R11, 0x1, RZ ;  /* 0x000000010b0b7810 */ /* 0x020fe20007ffe0ff */
[----:B------:R-:W-:-:S03]  /*0870*/  IMAD.MOV.U32 R13, RZ, RZ, RZ ;  /* 0x000000ffff0d7224 */ /* 0x000fc600078e00ff */
[----:B------:R-:W-:Y:S01]  /*0880*/  ISETP.NE.AND P0, PT, R11, RZ, PT ;  /* 0x000000ff0b00720c */ /* 0x000fe20003f05270 */
[----:B------:R1:W-:-:S12]  /*0890*/  STG.E desc[UR6][R2.64+0x8], R11 ;  /* 0x0000080b02007986 */ /* 0x0003d8000c101906 */
[----:B-1----:R-:W-:Y:S05]  /*08a0*/  @P0 BRA `(.L_x_148) ;  /* 0x0000000000140947 */ /* 0x002fea0003800000 */
[----:B------:R-:W2:Y:S01]  /*08b0*/  LDG.E R6, desc[UR6][R2.64+0xc] ;  /* 0x00000c0602067981 */ /* 0x000ea2000c1e1900 */
[----:B------:R-:W-:Y:S01]  /*08c0*/  IMAD.MOV.U32 R11, RZ, RZ, RZ ;  /* 0x000000ffff0b7224 */ /* 0x000fe200078e00ff */
[----:B------:R-:W-:Y:S02]  /*08d0*/  MOV R13, RZ ;  /* 0x000000ff000d7202 */ /* 0x000fe40000000f00 */
[----:B--2---:R-:W-:-:S05]  /*08e0*/  IADD3 R9, PT, PT, R6, 0x1, RZ ;  /* 0x0000000106097810 */ /* 0x004fca0007ffe0ff */
[----:B------:R1:W-:Y:S02]  /*08f0*/  STG.E desc[UR6][R2.64+0xc], R9 ;  /* 0x00000c0902007986 */ /* 0x0003e4000c101906 */
.L_x_148:
[----:B------:R-:W-:Y:S05]  /*0900*/  BSYNC.RECONVERGENT B1 ;  /* 0x0000000000017941 */ /* 0x000fea0003800200 */
.L_x_146:
[----:B-1----:R-:W3:Y:S04]  /*0910*/  LDG.E.64 R8, desc[UR6][R2.64+0x20] ;  /* 0x0000200602087981 */ /* 0x002ee8000c1e1b00 */
[----:B------:R-:W4:Y:S01]  /*0920*/  LDG.E R14, desc[UR6][R2.64+0xc] ;  /* 0x00000c06020e7981 */ /* 0x000f22000c1e1900 */
        /* <DEDUP_REMOVED lines=8> */
[----:B----4-:R-:W-:Y:S01]  /*09b0*/  LOP3.LUT R6, R9, R14, R6, 0x96, !PT ;  /* 0x0000000e09067212 */ /* 0x010fe200078e9606 */
        /* <DEDUP_REMOVED lines=43> */
[----:B------:R-:W-:-:S03]  /*0c70*/  LOP3.LUT R13, R17, R14, R13, 0x96, !PT ;  /* 0x0000000e110d7212 */ /* 0x000fc600078e960d */
[----:B------:R-:W-:-:S05]  /*0c80*/  VIADD R15, R9, 0xdb3d7428 ;  /* 0xdb3d7428090f7836 */ /* 0x000fca0000000000 */
[----:B------:R-:W-:Y:S01]  /*0c90*/  LOP3.LUT R15, R11, R12, R15, 0x96, !PT ;  /* 0x0000000c0b0f7212 */ /* 0x000fe200078e960f */
[----:B------:R-:W-:Y:S01]  /*0ca0*/  IMAD.WIDE.U32 R12, R13, -0x2daee0ad, RZ ;  /* 0xd2511f530d0c7825 */ /* 0x000fe200078e00ff */
[----:B------:R-:W-:-:S03]  /*0cb0*/  IADD3 R11, PT, PT, R9, -0x695add53, RZ ;  /* 0x96a522ad090b7810 */ /* 0x000fc60007ffe0ff */
[----:B------:R-:W-:Y:S01]  /*0cc0*/  IMAD.WIDE.U32 R14, R15, -0x326172a9, RZ ;  /* 0xcd9e8d570f0e7825 */ /* 0x000fe200078e00ff */
[----:B------:R-:W-:Y:S02]  /*0cd0*/  LOP3.LUT R10, R13, R10, R11, 0x96, !PT ;  /* 0x0000000a0d0a7212 */ /* 0x000fe400078e960b */
[----:B------:R-:W-:Y:S01]  /*0ce0*/  MOV R11, R12 ;  /* 0x0000000c000b7202 */ /* 0x000fe20000000f00 */
[----:B------:R-:W-:-:S05]  /*0cf0*/  VIADD R9, R8, 0x8ff34781 ;  /* 0x8ff3478108097836 */ /* 0x000fca0000000000 */
[----:B------:R-:W-:Y:S01]  /*0d00*/  LOP3.LUT R8, R15, R16, R9, 0x96, !PT ;  /* 0x000000100f087212 */ /* 0x000fe200078e9609 */
[----:B------:R-:W-:-:S05]  /*0d10*/  IMAD.MOV.U32 R9, RZ, RZ, R14 ;  /* 0x000000ffff097224 */ /* 0x000fca00078e000e */
[----:B------:R1:W-:Y:S02]  /*0d20*/  STG.E.128 desc[UR6][R2.64+0x10], R8 ;  /* 0x0000100802007986 */ /* 0x0003e4000c101d06 */
.L_x_145:
[----:B------:R-:W-:Y:S05]  /*0d30*/  BSYNC.RECONVERGENT B0 ;  /* 0x0000000000007941 */ /* 0x000fea0003800200 */
.L_x_144:
[----:B------:R3:W-:Y:S01]  /*0d40*/  STG.E desc[UR6][R4.64], R7 ;  /* 0x0000000704007986 */ /* 0x0007e2000c101906 */
[C---:B------:R-:W-:Y:S02]  /*0d50*/  ISETP.GE.AND P0, PT, R0.reuse, 0x8c40, PT ;  /* 0x00008c400000780c */ /* 0x040fe40003f06270 */
[----:B------:R-:W-:-:S11]  /*0d60*/  IADD3 R0, PT, PT, R0, 0x1000, RZ ;  /* 0x0000100000007810 */ /* 0x000fd60007ffe0ff */
[----:B---3--:R-:W-:Y:S05]  /*0d70*/  @!P0 BRA `(.L_x_149) ;  /* 0xfffffff000d48947 */ /* 0x008fea000383ffff */
[----:B------:R-:W-:Y:S05]  /*0d80*/  EXIT ;  /* 0x000000000000794d */ /* 0x000fea0003800000 */
.L_x_150:
        /* <DEDUP_REMOVED lines=15> */
.L_x_199:


//--------------------- .text._Z9initfGENSP24curandStatePhilox4_32_10 --------------------------
	.section	.text._Z9initfGENSP24curandStatePhilox4_32_10,"ax",@progbits
	.align	128
        .global         _Z9initfGENSP24curandStatePhilox4_32_10
        .type           _Z9initfGENSP24curandStatePhilox4_32_10,@function
        .size           _Z9initfGENSP24curandStatePhilox4_32_10,(.L_x_200 - _Z9initfGENSP24curandStatePhilox4_32_10)
        .other          _Z9initfGENSP24curandStatePhilox4_32_10,@"STO_CUDA_ENTRY STV_DEFAULT"
_Z9initfGENSP24curandStatePhilox4_32_10:
.text._Z9initfGENSP24curandStatePhilox4_32_10:
[----:B------:R-:W-:Y:S01]  /*0000*/  LDC R1, c[0x0][0x37c] ;  /* 0x0000df00ff017b82 */ /* 0x000fe20000000800 */
[----:B------:R-:W0:Y:S07]  /*0010*/  S2R R6, SR_TID.X ;  /* 0x0000000000067919 */ /* 0x000e2e0000002100 */
[----:B------:R-:W0:Y:S08]  /*0020*/  S2UR UR4, SR_CTAID.X ;  /* 0x00000000000479c3 */ /* 0x000e300000002500 */
[----:B------:R-:W0:Y:S02]  /*0030*/  LDC R3, c[0x0][0x360] ;  /* 0x0000d800ff037b82 */ /* 0x000e240000000800 */
[----:B0-----:R-:W-:Y:S01]  /*0040*/  IMAD R6, R3, UR4, R6 ;  /* 0x0000000403067c24 */ /* 0x001fe2000f8e0206 */
[----:B------:R-:W0:Y:S03]  /*0050*/  LDCU.64 UR4, c[0x0][0x358] ;  /* 0x00006b00ff0477ac */ /* 0x000e260008000a00 */
[----:B------:R-:W-:Y:S01]  /*0060*/  IMAD.WIDE.U32 R2, R6, -0x326172a9, RZ ;  /* 0xcd9e8d5706027825 */ /* 0x000fe200078e00ff */
[----:B------:R-:W-:-:S04]  /*0070*/  SHF.R.S32.HI R7, RZ, 0x1f, R6 ;  /* 0x0000001fff077819 */ /* 0x000fc80000011406 */
[----:B------:R-:W-:Y:S01]  /*0080*/  LOP3.LUT R3, R3, 0x5397fb1, RZ, 0x3c, !PT ;  /* 0x05397fb103037812 */ /* 0x000fe200078e3cff */
[----:B------:R-:W-:-:S05]  /*0090*/  IMAD.WIDE.U32 R4, R7, -0x326172a9, RZ ;  /* 0xcd9e8d5707047825 */ /* 0x000fca00078e00ff */
[----:B------:R-:W-:Y:S01]  /*00a0*/  LOP3.LUT R8, R2, 0xa370f96a, R5, 0x96, !PT ;  /* 0xa370f96a02087812 */ /* 0x000fe200078e9605 */
[----:B------:R-:W-:-:S04]  /*00b0*/  IMAD.WIDE.U32 R2, R3, -0x2daee0ad, RZ ;  /* 0xd2511f5303027825 */ /* 0x000fc800078e00ff */
[----:B------:R-:W-:Y:S01]  /*00c0*/  IMAD.WIDE.U32 R8, R8, -0x2daee0ad, RZ ;  /* 0xd2511f5308087825 */ /* 0x000fe200078e00ff */
[----:B------:R-:W-:-:S04]  /*00d0*/  LOP3.LUT R3, R3, 0xbb67ae85, RZ, 0x3c, !PT ;  /* 0xbb67ae8503037812 */ /* 0x000fc800078e3cff */
[----:B------:R-:W-:Y:S01]  /*00e0*/  LOP3.LUT R10, R2, 0x76cf5d0a, R9, 0x96, !PT ;  /* 0x76cf5d0a020a7812 */ /* 0x000fe200078e9609 */
[----:B------:R-:W-:-:S04]  /*00f0*/  IMAD.WIDE.U32 R2, R3, -0x326172a9, RZ ;  /* 0xcd9e8d5703027825 */ /* 0x000fc800078e00ff */
[----:B------:R-:W-:Y:S01]  /*0100*/  IMAD.WIDE.U32 R10, R10, -0x326172a9, RZ ;  /* 0xcd9e8d570a0a7825 */ /* 0x000fe200078e00ff */
[----:B------:R-:W-:-:S04]  /*0110*/  LOP3.LUT R3, R4, 0x41a87323, R3, 0x96, !PT ;  /* 0x41a8732304037812 */ /* 0x000fc800078e9603 */
        /* <DEDUP_REMOVED lines=11> */
[----:B------:R-:W-:-:S03]  /*01d0*/  LOP3.LUT R3, R4, 0xa9066899, R3, 0x96, !PT ;  /* 0xa906689904037812 */ /* 0x000fc600078e9603 */
[----:B------:R-:W-:Y:S01]  /*01e0*/  IMAD.MOV.U32 R9, RZ, RZ, RZ ;  /* 0x000000ffff097224 */ /* 0x000fe200078e00ff */
[----:B------:R-:W-:Y:S01]  /*01f0*/  LOP3.LUT R12, R2, 0x646e171e, R11, 0x96, !PT ;  /* 0x646e171e020c7812 */ /* 0x000fe200078e960b */
[----:B------:R-:W-:-:S04]  /*0200*/  IMAD.WIDE.U32 R2, R3, -0x326172a9, RZ ;  /* 0xcd9e8d5703027825 */ /* 0x000fc800078e00ff */
[----:B------:R-:W-:Y:S01]  /*0210*/  IMAD.WIDE.U32 R12, R12, -0x326172a9, RZ ;  /* 0xcd9e8d570c0c7825 */ /* 0x000fe200078e00ff */
[----:B------:R-:W-:-:S03]  /*0220*/  LOP3.LUT R4, R8, 0xba865a07, R3, 0x96, !PT ;  /* 0xba865a0708047812 */ /* 0x000fc600078e9603 */
[----:B------:R-:W-:Y:S01]  /*0230*/  IMAD.MOV.U32 R8, RZ, RZ, 0x5397fb1 ;  /* 0x05397fb1ff087424 */ /* 0x000fe200078e00ff */
[----:B------:R-:W-:Y:S01]  /*0240*/  LOP3.LUT R14, R2, 0x58bdd3c0, R13, 0x96, !PT ;  /* 0x58bdd3c0020e7812 */ /* 0x000fe200078e960d */
[----:B------:R-:W-:Y:S01]  /*0250*/  IMAD.WIDE.U32 R4, R4, -0x2daee0ad, RZ ;  /* 0xd2511f5304047825 */ /* 0x000fe200078e00ff */
[----:B------:R-:W1:Y:S03]  /*0260*/  LDC.64 R2, c[0x0][0x380] ;  /* 0x0000e000ff027b82 */ /* 0x000e660000000a00 */
[----:B------:R-:W-:Y:S01]  /*0270*/  IMAD.WIDE.U32 R14, R14, -0x2daee0ad, RZ ;  /* 0xd2511f530e0e7825 */ /* 0x000fe200078e00ff */
[----:B------:R-:W-:Y:S02]  /*0280*/  LOP3.LUT R5, R10, 0x1fd5c5a3, R5, 0x96, !PT ;  /* 0x1fd5c5a30a057812 */ /* 0x000fe400078e9605 */
[----:B------:R-:W-:Y:S02]  /*0290*/  CS2R R10, SRZ ;  /* 0x00000000000a7805 */ /* 0x000fe4000001ff00 */
[----:B------:R-:W-:Y:S01]  /*02a0*/  LOP3.LUT R18, R4, 0xdb3d7428, R15, 0x96, !PT ;  /* 0xdb3d742804127812 */ /* 0x000fe200078e960f */
[----:B------:R-:W-:-:S04]  /*02b0*/  IMAD.WIDE.U32 R4, R5, -0x326172a9, RZ ;  /* 0xcd9e8d5705047825 */ /* 0x000fc800078e00ff */
[----:B------:R-:W-:Y:S01]  /*02c0*/  IMAD.WIDE.U32 R18, R18, -0x326172a9, RZ ;  /* 0xcd9e8d5712127825 */ /* 0x000fe200078e00ff */
[----:B------:R-:W-:-:S04]  /*02d0*/  LOP3.LUT R16, R12, 0xf6f54d79, R5, 0x96, !PT ;  /* 0xf6f54d790c107812 */ /* 0x000fc800078e9605 */
[----:B------:R-:W-:Y:S01]  /*02e0*/  LOP3.LUT R12, R4, 0x952cc732, R19, 0x96, !PT ;  /* 0x952cc732040c7812 */ /* 0x000fe200078e9613 */
[----:B------:R-:W-:Y:S01]  /*02f0*/  IMAD.WIDE.U32 R16, R16, -0x2daee0ad, RZ ;  /* 0xd2511f5310107825 */ /* 0x000fe200078e00ff */
[----:B------:R-:W-:Y:S02]  /*0300*/  CS2R R4, SRZ ;  /* 0x0000000000047805 */ /* 0x000fe4000001ff00 */
[----:B------:R-:W-:Y:S01]  /*0310*/  MOV R13, R18 ;  /* 0x00000012000d7202 */ /* 0x000fe20000000f00 */
[----:B-1----:R-:W-:Y:S01]  /*0320*/  IMAD.WIDE R2, R6, 0x40, R2 ;  /* 0x0000004006027825 */ /* 0x002fe200078e0202 */
[----:B------:R-:W-:Y:S02]  /*0330*/  LOP3.LUT R14, R14, 0x96a522ad, R17, 0x96, !PT ;  /* 0x96a522ad0e0e7812 */ /* 0x000fe400078e9611 */
[----:B------:R-:W-:Y:S02]  /*0340*/  MOV R15, R16 ;  /* 0x00000010000f7202 */ /* 0x000fe40000000f00 */
[----:B0-----:R-:W-:Y:S04]  /*0350*/  STG.E.128 desc[UR4][R2.64+0x20], R8 ;  /* 0x0000200802007986 */ /* 0x001fe8000c101d04 */
[----:B------:R-:W-:Y:S04]  /*0360*/  STG.E.128 desc[UR4][R2.64], R4 ;  /* 0x0000000402007986 */ /* 0x000fe8000c101d04 */
[----:B------:R-:W-:Y:S04]  /*0370*/  STG.E.64 desc[UR4][R2.64+0x30], RZ ;  /* 0x000030ff02007986 */ /* 0x000fe8000c101b04 */
[----:B------:R-:W-:Y:S04]  /*0380*/  STG.E.64 desc[UR4][R2.64+0x38], RZ ;  /* 0x000038ff02007986 */ /* 0x000fe8000c101b04 */
[----:B------:R-:W-:Y:S01]  /*0390*/  STG.E.128 desc[UR4][R2.64+0x10], R12 ;  /* 0x0000100c02007986 */ /* 0x000fe2000c101d04 */
[----:B------:R-:W-:Y:S05]  /*03a0*/  EXIT ;  /* 0x000000000000794d */ /* 0x000fea0003800000 */
.L_x_151:
        /* <DEDUP_REMOVED lines=13> */
.L_x_200:


//--------------------- .nv.global.init           --------------------------
	.section	.nv.global.init,"aw",@progbits
	.align	4
.nv.global.init:
	.type		mrg32k3aM1SubSeq,@object
	.size		mrg32k3aM1SubSeq,(mrg32k3aM2SubSeq - mrg32k3aM1SubSeq)
mrg32k3aM1SubSeq:
        /* <DEDUP_REMOVED lines=126> */
	.type		mrg32k3aM2SubSeq,@object
	.size		mrg32k3aM2SubSeq,(mrg32k3aM1 - mrg32k3aM2SubSeq)
mrg32k3aM2SubSeq:
        /* <DEDUP_REMOVED lines=126> */
	.type		mrg32k3aM1,@object
	.size		mrg32k3aM1,(mrg32k3aM1Seq - mrg32k3aM1)
mrg32k3aM1:
        /* <DEDUP_REMOVED lines=144> */
	.type		mrg32k3aM1Seq,@object
	.size		mrg32k3aM1Seq,(mrg32k3aM2 - mrg32k3aM1Seq)
mrg32k3aM1Seq:
        /* <DEDUP_REMOVED lines=144> */
	.type		mrg32k3aM2,@object
	.size		mrg32k3aM2,(mrg32k3aM2Seq - mrg32k3aM2)
mrg32k3aM2:
        /* <DEDUP_REMOVED lines=144> */
	.type		mrg32k3aM2Seq,@object
	.size		mrg32k3aM2Seq,(precalc_xorwow_matrix - mrg32k3aM2Seq)
mrg32k3aM2Seq:
        /* <DEDUP_REMOVED lines=144> */
	.type		precalc_xorwow_matrix,@object
	.size		precalc_xorwow_matrix,(precalc_xorwow_offset_matrix - precalc_xorwow_matrix)
precalc_xorwow_matrix:
        /* <DEDUP_REMOVED lines=6400> */
	.type		precalc_xorwow_offset_matrix,@object
	.size		precalc_xorwow_offset_matrix,(.L_1 - precalc_xorwow_offset_matrix)
precalc_xorwow_offset_matrix:
        /* <DEDUP_REMOVED lines=6400> */
.L_1:


//--------------------- .nv.shared.reserved.0     --------------------------
	.section	.nv.shared.reserved.0,"aw",@nobits
	.weak		__nv_reservedSMEM_offset_0_alias
	.size		__nv_reservedSMEM_offset_0_alias, 0, 64
	.other		__nv_reservedSMEM_offset_0_alias,@"STO_CUDA_RESERVED_SHARED STV_DEFAULT"
__nv_reservedSMEM_offset_0_alias:
	.zero		0
	.zero		64


//--------------------- .nv.constant0._Z2rrPfP8particle --------------------------
	.section	.nv.constant0._Z2rrPfP8particle,"a",@progbits
	.sectionflags	@""
	.align	4
.nv.constant0._Z2rrPfP8particle:
	.zero		912


//--------------------- .nv.constant0._Z4stepP4nodeP8particlePiP24curandStatePhilox4_32_10 --------------------------
	.section	.nv.constant0._Z4stepP4nodeP8particlePiP24curandStatePhilox4_32_10,"a",@progbits
	.sectionflags	@""
	.align	4
.nv.constant0._Z4stepP4nodeP8particlePiP24curandStatePhilox4_32_10:
	.zero		928


//--------------------- .nv.constant0._Z8initfDOTP8particleP24curandStatePhilox4_32_10 --------------------------
	.section	.nv.constant0._Z8initfDOTP8particleP24curandStatePhilox4_32_10,"a",@progbits
	.sectionflags	@""
	.align	4
.nv.constant0._Z8initfDOTP8particleP24curandStatePhilox4_32_10:
	.zero		912


//--------------------- .nv.constant0._Z9initfGRIDP4nodeP24curandStatePhilox4_32_10 --------------------------
	.section	.nv.constant0._Z9initfGRIDP4nodeP24curandStatePhilox4_32_10,"a",@progbits
	.sectionflags	@""
	.align	4
.nv.constant0._Z9initfGRIDP4nodeP24curandStatePhilox4_32_10:
	.zero		912


//--------------------- .nv.constant0._Z9initfGENSP24curandStatePhilox4_32_10 --------------------------
	.section	.nv.constant0._Z9initfGENSP24curandStatePhilox4_32_10,"a",@progbits
	.sectionflags	@""
	.align	4
.nv.constant0._Z9initfGENSP24curandStatePhilox4_32_10:
	.zero		904


//--------------------- SYMBOLS --------------------------

	.type		.nv.reservedSmem.offset0,@object
	.size		.nv.reservedSmem.offset0,0x4
